//
// Generated by NVIDIA NVVM Compiler
//
// Compiler Build ID: CL-36424714
// Cuda compilation tools, release 13.0, V13.0.88
// Based on NVVM 20.0.0
//

.version 9.0
.target sm_100
.address_size 64

	// .globl	_Z7set_BCsPdS_
// _ZZ12sum_pressurePKdS0_PdE10shared_sum has been demoted
// _ZZ13calc_residualdPKdS0_S0_S0_PdE9sum_cache has been demoted
// _ZZ12final_reducePKdPdiE5sdata has been demoted
// _ZZ11calculate_udPKdS0_S0_PdS1_E9max_cache has been demoted
// _ZZ11calculate_vdPKdS0_S0_PdS1_E9max_cache has been demoted

.visible .entry _Z7set_BCsPdS_(
	.param .u64 .ptr .align 1 _Z7set_BCsPdS__param_0,
	.param .u64 .ptr .align 1 _Z7set_BCsPdS__param_1
)
{
	.reg .pred 	%p<2>;
	.reg .b32 	%r<6>;
	.reg .b64 	%rd<13>;
	.reg .b64 	%fd<23>;

	ld.param.u64 	%rd3, [_Z7set_BCsPdS__param_0];
	ld.param.u64 	%rd4, [_Z7set_BCsPdS__param_1];
	cvta.to.global.u64 	%rd1, %rd4;
	cvta.to.global.u64 	%rd2, %rd3;
	mov.u32 	%r1, %ctaid.x;
	mov.u32 	%r2, %ntid.x;
	mov.u32 	%r3, %tid.x;
	mad.lo.s32 	%r4, %r1, %r2, %r3;
	mul.wide.s32 	%rd5, %r4, 8;
	add.s64 	%rd6, %rd2, %rd5;
	mov.b64 	%rd7, 0;
	st.global.u64 	[%rd6+8], %rd7;
	add.s64 	%rd8, %rd1, %rd5;
	ld.global.f64 	%fd1, [%rd8+4120];
	neg.f64 	%fd2, %fd1;
	st.global.f64 	[%rd8+8], %fd2;
	st.global.u64 	[%rd6+2105352], %rd7;
	ld.global.f64 	%fd3, [%rd8+2105352];
	neg.f64 	%fd4, %fd3;
	st.global.f64 	[%rd8+2109464], %fd4;
	mad.lo.s32 	%r5, %r4, 514, 514;
	mul.wide.s32 	%rd9, %r5, 8;
	add.s64 	%rd10, %rd2, %rd9;
	ld.global.f64 	%fd5, [%rd10+8];
	neg.f64 	%fd6, %fd5;
	st.global.f64 	[%rd10], %fd6;
	add.s64 	%rd11, %rd1, %rd9;
	st.global.u64 	[%rd11], %rd7;
	ld.global.f64 	%fd7, [%rd10+4096];
	mov.f64 	%fd8, 0d4000000000000000;
	sub.f64 	%fd9, %fd8, %fd7;
	st.global.f64 	[%rd10+4104], %fd9;
	st.global.u64 	[%rd11+4096], %rd7;
	setp.ne.s32 	%p1, %r4, 511;
	@%p1 bra 	$L__BB0_2;
	ld.global.f64 	%fd10, [%rd1+8216];
	neg.f64 	%fd11, %fd10;
	st.global.f64 	[%rd1+4104], %fd11;
	mov.b64 	%rd12, 0;
	st.global.u64 	[%rd2+2105344], %rd12;
	st.global.u64 	[%rd2+2109448], %rd12;
	ld.global.f64 	%fd12, [%rd1+2109448];
	neg.f64 	%fd13, %fd12;
	st.global.f64 	[%rd1+2113560], %fd13;
	ld.global.f64 	%fd14, [%rd2+8];
	neg.f64 	%fd15, %fd14;
	st.global.f64 	[%rd2], %fd15;
	st.global.u64 	[%rd1], %rd12;
	ld.global.f64 	%fd16, [%rd2+2109464];
	neg.f64 	%fd17, %fd16;
	st.global.f64 	[%rd2+2109456], %fd17;
	st.global.u64 	[%rd1+2109456], %rd12;
	ld.global.f64 	%fd18, [%rd2+4096];
	mov.f64 	%fd19, 0d4000000000000000;
	sub.f64 	%fd20, %fd19, %fd18;
	st.global.f64 	[%rd2+4104], %fd20;
	st.global.u64 	[%rd1+4096], %rd12;
	ld.global.f64 	%fd21, [%rd2+2113552];
	sub.f64 	%fd22, %fd19, %fd21;
	st.global.f64 	[%rd2+2113560], %fd22;
	st.global.u64 	[%rd1+2109448], %rd12;
$L__BB0_2:
	ret;

}
	// .globl	_Z11calculate_FdPKdS0_Pd
.visible .entry _Z11calculate_FdPKdS0_Pd(
	.param .f64 _Z11calculate_FdPKdS0_Pd_param_0,
	.param .u64 .ptr .align 1 _Z11calculate_FdPKdS0_Pd_param_1,
	.param .u64 .ptr .align 1 _Z11calculate_FdPKdS0_Pd_param_2,
	.param .u64 .ptr .align 1 _Z11calculate_FdPKdS0_Pd_param_3
)
{
	.reg .pred 	%p<5>;
	.reg .b32 	%r<15>;
	.reg .b64 	%rd<25>;
	.reg .b64 	%fd<56>;

	ld.param.u64 	%rd4, [_Z11calculate_FdPKdS0_Pd_param_1];
	ld.param.u64 	%rd5, [_Z11calculate_FdPKdS0_Pd_param_3];
	cvta.to.global.u64 	%rd1, %rd5;
	cvta.to.global.u64 	%rd2, %rd4;
	mov.u32 	%r4, %ctaid.x;
	mov.u32 	%r5, %ntid.x;
	mov.u32 	%r6, %tid.x;
	mad.lo.s32 	%r1, %r4, %r5, %r6;
	add.s32 	%r2, %r1, 1;
	mov.u32 	%r7, %ctaid.y;
	mov.u32 	%r8, %ntid.y;
	mov.u32 	%r9, %tid.y;
	mad.lo.s32 	%r10, %r7, %r8, %r9;
	add.s32 	%r3, %r10, 1;
	setp.gt.s32 	%p1, %r2, 512;
	setp.gt.u32 	%p2, %r10, 511;
	or.pred  	%p3, %p1, %p2;
	@%p3 bra 	$L__BB1_4;
	setp.ne.s32 	%p4, %r3, 512;
	@%p4 bra 	$L__BB1_3;
	mul.wide.s32 	%rd21, %r1, 8;
	add.s64 	%rd22, %rd2, %rd21;
	ld.global.nc.f64 	%fd53, [%rd22+8];
	add.s64 	%rd23, %rd1, %rd21;
	st.global.f64 	[%rd23+8], %fd53;
	ld.global.nc.f64 	%fd54, [%rd22+2105352];
	st.global.f64 	[%rd23+2105352], %fd54;
	bra.uni 	$L__BB1_4;
$L__BB1_3:
	ld.param.u64 	%rd24, [_Z11calculate_FdPKdS0_Pd_param_2];
	ld.param.f64 	%fd55, [_Z11calculate_FdPKdS0_Pd_param_0];
	cvta.to.global.u64 	%rd6, %rd24;
	mul.lo.s32 	%r12, %r3, 514;
	add.s32 	%r13, %r12, %r2;
	mul.wide.s32 	%rd7, %r13, 8;
	add.s64 	%rd8, %rd2, %rd7;
	ld.global.nc.f64 	%fd2, [%rd8];
	add.s32 	%r14, %r12, -514;
	cvt.s64.s32 	%rd9, %r2;
	cvt.s64.s32 	%rd10, %r14;
	add.s64 	%rd11, %rd10, %rd9;
	shl.b64 	%rd12, %rd11, 3;
	add.s64 	%rd13, %rd2, %rd12;
	ld.global.nc.f64 	%fd3, [%rd13+8224];
	ld.global.nc.f64 	%fd4, [%rd8+8];
	ld.global.nc.f64 	%fd5, [%rd8+-4112];
	ld.global.nc.f64 	%fd6, [%rd8+-8];
	add.s64 	%rd14, %rd6, %rd7;
	ld.global.nc.f64 	%fd7, [%rd14];
	add.s64 	%rd15, %rd6, %rd12;
	ld.global.nc.f64 	%fd8, [%rd15+8224];
	ld.global.nc.f64 	%fd9, [%rd14+-8];
	cvt.s64.s32 	%rd16, %r1;
	add.s64 	%rd17, %rd10, %rd16;
	shl.b64 	%rd18, %rd17, 3;
	add.s64 	%rd19, %rd6, %rd18;
	ld.global.nc.f64 	%fd10, [%rd19+8224];
	add.f64 	%fd11, %fd2, %fd3;
	mul.f64 	%fd12, %fd11, %fd11;
	add.f64 	%fd13, %fd2, %fd5;
	mul.f64 	%fd14, %fd13, %fd13;
	sub.f64 	%fd15, %fd12, %fd14;
	abs.f64 	%fd16, %fd11;
	sub.f64 	%fd17, %fd2, %fd3;
	mul.f64 	%fd18, %fd17, %fd16;
	abs.f64 	%fd19, %fd13;
	sub.f64 	%fd20, %fd5, %fd2;
	mul.f64 	%fd21, %fd20, %fd19;
	sub.f64 	%fd22, %fd18, %fd21;
	fma.rn.f64 	%fd23, %fd22, 0d3FECCCCCCCCCCCCD, %fd15;
	mul.f64 	%fd24, %fd23, 0d4060000000000000;
	add.f64 	%fd25, %fd7, %fd8;
	add.f64 	%fd26, %fd2, %fd4;
	mul.f64 	%fd27, %fd26, %fd25;
	add.f64 	%fd28, %fd9, %fd10;
	add.f64 	%fd29, %fd2, %fd6;
	mul.f64 	%fd30, %fd29, %fd28;
	sub.f64 	%fd31, %fd27, %fd30;
	abs.f64 	%fd32, %fd25;
	sub.f64 	%fd33, %fd2, %fd4;
	mul.f64 	%fd34, %fd33, %fd32;
	abs.f64 	%fd35, %fd28;
	sub.f64 	%fd36, %fd6, %fd2;
	mul.f64 	%fd37, %fd36, %fd35;
	sub.f64 	%fd38, %fd34, %fd37;
	fma.rn.f64 	%fd39, %fd38, 0d3FECCCCCCCCCCCCD, %fd31;
	mul.f64 	%fd40, %fd39, 0d4060000000000000;
	add.f64 	%fd41, %fd2, %fd2;
	sub.f64 	%fd42, %fd3, %fd41;
	add.f64 	%fd43, %fd42, %fd5;
	sub.f64 	%fd44, %fd4, %fd41;
	add.f64 	%fd45, %fd44, %fd6;
	mul.f64 	%fd46, %fd45, 0d4110000000000000;
	fma.rn.f64 	%fd47, %fd43, 0d4110000000000000, %fd46;
	div.rn.f64 	%fd48, %fd47, 0d408F400000000000;
	sub.f64 	%fd49, %fd48, %fd24;
	sub.f64 	%fd50, %fd49, %fd40;
	add.f64 	%fd51, %fd50, 0d0000000000000000;
	fma.rn.f64 	%fd52, %fd55, %fd51, %fd2;
	add.s64 	%rd20, %rd1, %rd7;
	st.global.f64 	[%rd20], %fd52;
$L__BB1_4:
	ret;

}
	// .globl	_Z11calculate_GdPKdS0_Pd
.visible .entry _Z11calculate_GdPKdS0_Pd(
	.param .f64 _Z11calculate_GdPKdS0_Pd_param_0,
	.param .u64 .ptr .align 1 _Z11calculate_GdPKdS0_Pd_param_1,
	.param .u64 .ptr .align 1 _Z11calculate_GdPKdS0_Pd_param_2,
	.param .u64 .ptr .align 1 _Z11calculate_GdPKdS0_Pd_param_3
)
{
	.reg .pred 	%p<5>;
	.reg .b32 	%r<14>;
	.reg .b64 	%rd<15>;
	.reg .b64 	%fd<56>;

	ld.param.u64 	%rd4, [_Z11calculate_GdPKdS0_Pd_param_2];
	ld.param.u64 	%rd5, [_Z11calculate_GdPKdS0_Pd_param_3];
	cvta.to.global.u64 	%rd1, %rd5;
	cvta.to.global.u64 	%rd2, %rd4;
	mov.u32 	%r3, %ctaid.x;
	mov.u32 	%r4, %ntid.x;
	mov.u32 	%r5, %tid.x;
	mad.lo.s32 	%r6, %r3, %r4, %r5;
	add.s32 	%r1, %r6, 1;
	mov.u32 	%r7, %ctaid.y;
	mov.u32 	%r8, %ntid.y;
	mov.u32 	%r9, %tid.y;
	mad.lo.s32 	%r10, %r7, %r8, %r9;
	add.s32 	%r2, %r10, 1;
	setp.gt.s32 	%p1, %r1, 512;
	setp.gt.u32 	%p2, %r10, 511;
	or.pred  	%p3, %p1, %p2;
	@%p3 bra 	$L__BB2_4;
	setp.ne.s32 	%p4, %r1, 512;
	@%p4 bra 	$L__BB2_3;
	mul.lo.s32 	%r13, %r2, 514;
	mul.wide.u32 	%rd11, %r13, 8;
	add.s64 	%rd12, %rd2, %rd11;
	ld.global.nc.f64 	%fd53, [%rd12];
	add.s64 	%rd13, %rd1, %rd11;
	st.global.f64 	[%rd13], %fd53;
	ld.global.nc.f64 	%fd54, [%rd12+4096];
	st.global.f64 	[%rd13+4096], %fd54;
	bra.uni 	$L__BB2_4;
$L__BB2_3:
	ld.param.u64 	%rd14, [_Z11calculate_GdPKdS0_Pd_param_1];
	ld.param.f64 	%fd55, [_Z11calculate_GdPKdS0_Pd_param_0];
	mad.lo.s32 	%r12, %r2, 514, %r1;
	cvta.to.global.u64 	%rd6, %rd14;
	mul.wide.s32 	%rd7, %r12, 8;
	add.s64 	%rd8, %rd6, %rd7;
	ld.global.nc.f64 	%fd2, [%rd8];
	ld.global.nc.f64 	%fd3, [%rd8+8];
	ld.global.nc.f64 	%fd4, [%rd8+-4112];
	ld.global.nc.f64 	%fd5, [%rd8+-4104];
	add.s64 	%rd9, %rd2, %rd7;
	ld.global.nc.f64 	%fd6, [%rd9];
	ld.global.nc.f64 	%fd7, [%rd9+8];
	ld.global.nc.f64 	%fd8, [%rd9+4112];
	ld.global.nc.f64 	%fd9, [%rd9+-8];
	ld.global.nc.f64 	%fd10, [%rd9+-4112];
	add.f64 	%fd11, %fd6, %fd7;
	mul.f64 	%fd12, %fd11, %fd11;
	add.f64 	%fd13, %fd6, %fd9;
	mul.f64 	%fd14, %fd13, %fd13;
	sub.f64 	%fd15, %fd12, %fd14;
	abs.f64 	%fd16, %fd11;
	sub.f64 	%fd17, %fd6, %fd7;
	mul.f64 	%fd18, %fd17, %fd16;
	abs.f64 	%fd19, %fd13;
	sub.f64 	%fd20, %fd9, %fd6;
	mul.f64 	%fd21, %fd20, %fd19;
	sub.f64 	%fd22, %fd18, %fd21;
	fma.rn.f64 	%fd23, %fd22, 0d3FECCCCCCCCCCCCD, %fd15;
	mul.f64 	%fd24, %fd23, 0d4060000000000000;
	add.f64 	%fd25, %fd2, %fd3;
	add.f64 	%fd26, %fd6, %fd8;
	mul.f64 	%fd27, %fd25, %fd26;
	add.f64 	%fd28, %fd4, %fd5;
	add.f64 	%fd29, %fd6, %fd10;
	mul.f64 	%fd30, %fd28, %fd29;
	sub.f64 	%fd31, %fd27, %fd30;
	abs.f64 	%fd32, %fd25;
	sub.f64 	%fd33, %fd6, %fd8;
	mul.f64 	%fd34, %fd32, %fd33;
	abs.f64 	%fd35, %fd28;
	sub.f64 	%fd36, %fd10, %fd6;
	mul.f64 	%fd37, %fd35, %fd36;
	sub.f64 	%fd38, %fd34, %fd37;
	fma.rn.f64 	%fd39, %fd38, 0d3FECCCCCCCCCCCCD, %fd31;
	mul.f64 	%fd40, %fd39, 0d4060000000000000;
	add.f64 	%fd41, %fd6, %fd6;
	sub.f64 	%fd42, %fd8, %fd41;
	add.f64 	%fd43, %fd42, %fd10;
	mul.f64 	%fd44, %fd43, 0d4110000000000000;
	sub.f64 	%fd45, %fd7, %fd41;
	add.f64 	%fd46, %fd45, %fd9;
	fma.rn.f64 	%fd47, %fd46, 0d4110000000000000, %fd44;
	div.rn.f64 	%fd48, %fd47, 0d408F400000000000;
	sub.f64 	%fd49, %fd48, %fd24;
	sub.f64 	%fd50, %fd49, %fd40;
	add.f64 	%fd51, %fd50, 0d0000000000000000;
	fma.rn.f64 	%fd52, %fd55, %fd51, %fd6;
	add.s64 	%rd10, %rd1, %rd7;
	st.global.f64 	[%rd10], %fd52;
$L__BB2_4:
	ret;

}
	// .globl	_Z12sum_pressurePKdS0_Pd
.visible .entry _Z12sum_pressurePKdS0_Pd(
	.param .u64 .ptr .align 1 _Z12sum_pressurePKdS0_Pd_param_0,
	.param .u64 .ptr .align 1 _Z12sum_pressurePKdS0_Pd_param_1,
	.param .u64 .ptr .align 1 _Z12sum_pressurePKdS0_Pd_param_2
)
{
	.reg .pred 	%p<25>;
	.reg .b32 	%r<61>;
	.reg .b64 	%rd<12>;
	.reg .b64 	%fd<30>;
	// demoted variable
	.shared .align 8 .b8 _ZZ12sum_pressurePKdS0_PdE10shared_sum[32];
	ld.param.u64 	%rd2, [_Z12sum_pressurePKdS0_Pd_param_0];
	ld.param.u64 	%rd3, [_Z12sum_pressurePKdS0_Pd_param_1];
	ld.param.u64 	%rd1, [_Z12sum_pressurePKdS0_Pd_param_2];
	cvta.to.global.u64 	%rd4, %rd3;
	cvta.to.global.u64 	%rd5, %rd2;
	mov.u32 	%r1, %ctaid.x;
	mov.u32 	%r2, %ntid.x;
	mov.u32 	%r3, %tid.x;
	mov.u32 	%r4, %ctaid.y;
	mov.u32 	%r26, %ntid.y;
	mov.u32 	%r27, %tid.y;
	mad.lo.s32 	%r28, %r4, %r26, %r27;
	mad.lo.s32 	%r29, %r1, %r2, %r3;
	mad.lo.s32 	%r30, %r28, 258, %r29;
	add.s32 	%r31, %r30, 259;
	mul.wide.s32 	%rd6, %r31, 8;
	add.s64 	%rd7, %rd5, %rd6;
	ld.global.nc.f64 	%fd15, [%rd7];
	add.s64 	%rd8, %rd4, %rd6;
	ld.global.nc.f64 	%fd16, [%rd8];
	mul.f64 	%fd17, %fd16, %fd16;
	fma.rn.f64 	%fd5, %fd15, %fd15, %fd17;
	// begin inline asm
	mov.b64 {%r6,%r7}, %fd5;
	// end inline asm
	shfl.sync.down.b32	%r9|%p1, %r7, 16, 31, -1;
	shfl.sync.down.b32	%r8|%p2, %r6, 16, 31, -1;
	// begin inline asm
	mov.b64 %fd6, {%r8,%r9};
	// end inline asm
	add.f64 	%fd7, %fd5, %fd6;
	// begin inline asm
	mov.b64 {%r10,%r11}, %fd7;
	// end inline asm
	shfl.sync.down.b32	%r13|%p3, %r11, 8, 31, -1;
	shfl.sync.down.b32	%r12|%p4, %r10, 8, 31, -1;
	// begin inline asm
	mov.b64 %fd8, {%r12,%r13};
	// end inline asm
	add.f64 	%fd9, %fd7, %fd8;
	// begin inline asm
	mov.b64 {%r14,%r15}, %fd9;
	// end inline asm
	shfl.sync.down.b32	%r17|%p5, %r15, 4, 31, -1;
	shfl.sync.down.b32	%r16|%p6, %r14, 4, 31, -1;
	// begin inline asm
	mov.b64 %fd10, {%r16,%r17};
	// end inline asm
	add.f64 	%fd11, %fd9, %fd10;
	// begin inline asm
	mov.b64 {%r18,%r19}, %fd11;
	// end inline asm
	shfl.sync.down.b32	%r21|%p7, %r19, 2, 31, -1;
	shfl.sync.down.b32	%r20|%p8, %r18, 2, 31, -1;
	// begin inline asm
	mov.b64 %fd12, {%r20,%r21};
	// end inline asm
	add.f64 	%fd13, %fd11, %fd12;
	// begin inline asm
	mov.b64 {%r22,%r23}, %fd13;
	// end inline asm
	shfl.sync.down.b32	%r25|%p9, %r23, 1, 31, -1;
	shfl.sync.down.b32	%r24|%p10, %r22, 1, 31, -1;
	// begin inline asm
	mov.b64 %fd14, {%r24,%r25};
	// end inline asm
	add.f64 	%fd1, %fd13, %fd14;
	and.b32  	%r5, %r3, 31;
	setp.ne.s32 	%p11, %r5, 0;
	@%p11 bra 	$L__BB3_2;
	shr.u32 	%r32, %r3, 2;
	mov.u32 	%r33, _ZZ12sum_pressurePKdS0_PdE10shared_sum;
	add.s32 	%r34, %r33, %r32;
	st.shared.f64 	[%r34], %fd1;
$L__BB3_2:
	bar.sync 	0;
	setp.gt.u32 	%p12, %r3, 31;
	@%p12 bra 	$L__BB3_7;
	shr.u32 	%r35, %r2, 5;
	setp.ge.u32 	%p13, %r3, %r35;
	mov.f64 	%fd29, 0d0000000000000000;
	@%p13 bra 	$L__BB3_5;
	shl.b32 	%r36, %r5, 3;
	mov.u32 	%r37, _ZZ12sum_pressurePKdS0_PdE10shared_sum;
	add.s32 	%r38, %r37, %r36;
	ld.shared.f64 	%fd29, [%r38];
$L__BB3_5:
	setp.ne.s32 	%p14, %r5, 0;
	// begin inline asm
	mov.b64 {%r39,%r40}, %fd29;
	// end inline asm
	shfl.sync.down.b32	%r42|%p15, %r40, 16, 31, -1;
	shfl.sync.down.b32	%r41|%p16, %r39, 16, 31, -1;
	// begin inline asm
	mov.b64 %fd20, {%r41,%r42};
	// end inline asm
	add.f64 	%fd21, %fd29, %fd20;
	// begin inline asm
	mov.b64 {%r43,%r44}, %fd21;
	// end inline asm
	shfl.sync.down.b32	%r46|%p17, %r44, 8, 31, -1;
	shfl.sync.down.b32	%r45|%p18, %r43, 8, 31, -1;
	// begin inline asm
	mov.b64 %fd22, {%r45,%r46};
	// end inline asm
	add.f64 	%fd23, %fd21, %fd22;
	// begin inline asm
	mov.b64 {%r47,%r48}, %fd23;
	// end inline asm
	shfl.sync.down.b32	%r50|%p19, %r48, 4, 31, -1;
	shfl.sync.down.b32	%r49|%p20, %r47, 4, 31, -1;
	// begin inline asm
	mov.b64 %fd24, {%r49,%r50};
	// end inline asm
	add.f64 	%fd25, %fd23, %fd24;
	// begin inline asm
	mov.b64 {%r51,%r52}, %fd25;
	// end inline asm
	shfl.sync.down.b32	%r54|%p21, %r52, 2, 31, -1;
	shfl.sync.down.b32	%r53|%p22, %r51, 2, 31, -1;
	// begin inline asm
	mov.b64 %fd26, {%r53,%r54};
	// end inline asm
	add.f64 	%fd27, %fd25, %fd26;
	// begin inline asm
	mov.b64 {%r55,%r56}, %fd27;
	// end inline asm
	shfl.sync.down.b32	%r58|%p23, %r56, 1, 31, -1;
	shfl.sync.down.b32	%r57|%p24, %r55, 1, 31, -1;
	// begin inline asm
	mov.b64 %fd28, {%r57,%r58};
	// end inline asm
	add.f64 	%fd4, %fd27, %fd28;
	@%p14 bra 	$L__BB3_7;
	mov.u32 	%r59, %nctaid.y;
	mad.lo.s32 	%r60, %r59, %r1, %r4;
	cvta.to.global.u64 	%rd9, %rd1;
	mul.wide.u32 	%rd10, %r60, 8;
	add.s64 	%rd11, %rd9, %rd10;
	st.global.f64 	[%rd11], %fd4;
$L__BB3_7:
	ret;

}
	// .globl	_Z17set_horz_pres_BCsPdS_
.visible .entry _Z17set_horz_pres_BCsPdS_(
	.param .u64 .ptr .align 1 _Z17set_horz_pres_BCsPdS__param_0,
	.param .u64 .ptr .align 1 _Z17set_horz_pres_BCsPdS__param_1
)
{
	.reg .b32 	%r<6>;
	.reg .b64 	%rd<8>;
	.reg .b64 	%fd<5>;

	ld.param.u64 	%rd1, [_Z17set_horz_pres_BCsPdS__param_0];
	ld.param.u64 	%rd2, [_Z17set_horz_pres_BCsPdS__param_1];
	cvta.to.global.u64 	%rd3, %rd2;
	cvta.to.global.u64 	%rd4, %rd1;
	mov.u32 	%r1, %ctaid.x;
	mov.u32 	%r2, %ntid.x;
	mov.u32 	%r3, %tid.x;
	mad.lo.s32 	%r4, %r1, %r2, %r3;
	mul.lo.s32 	%r5, %r4, 516;
	mul.wide.s32 	%rd5, %r5, 8;
	add.s64 	%rd6, %rd4, %rd5;
	ld.global.f64 	%fd1, [%rd6+2072];
	add.s64 	%rd7, %rd3, %rd5;
	st.global.f64 	[%rd7+2064], %fd1;
	ld.global.f64 	%fd2, [%rd7+4136];
	st.global.f64 	[%rd6+4128], %fd2;
	ld.global.f64 	%fd3, [%rd7+4112];
	st.global.f64 	[%rd6+4120], %fd3;
	ld.global.f64 	%fd4, [%rd6+6176];
	st.global.f64 	[%rd7+6184], %fd4;
	ret;

}
	// .globl	_Z17set_vert_pres_BCsPdS_
.visible .entry _Z17set_vert_pres_BCsPdS_(
	.param .u64 .ptr .align 1 _Z17set_vert_pres_BCsPdS__param_0,
	.param .u64 .ptr .align 1 _Z17set_vert_pres_BCsPdS__param_1
)
{
	.reg .b32 	%r<5>;
	.reg .b64 	%rd<8>;
	.reg .b64 	%fd<5>;

	ld.param.u64 	%rd1, [_Z17set_vert_pres_BCsPdS__param_0];
	ld.param.u64 	%rd2, [_Z17set_vert_pres_BCsPdS__param_1];
	cvta.to.global.u64 	%rd3, %rd2;
	cvta.to.global.u64 	%rd4, %rd1;
	mov.u32 	%r1, %ctaid.x;
	mov.u32 	%r2, %ntid.x;
	mov.u32 	%r3, %tid.x;
	mad.lo.s32 	%r4, %r1, %r2, %r3;
	mul.wide.s32 	%rd5, %r4, 8;
	add.s64 	%rd6, %rd4, %rd5;
	ld.global.f64 	%fd1, [%rd6+2072];
	add.s64 	%rd7, %rd3, %rd5;
	st.global.f64 	[%rd7+8], %fd1;
	ld.global.f64 	%fd2, [%rd7+2072];
	st.global.f64 	[%rd6+8], %fd2;
	ld.global.f64 	%fd3, [%rd6+1056776];
	st.global.f64 	[%rd7+1058840], %fd3;
	ld.global.f64 	%fd4, [%rd7+1056776];
	st.global.f64 	[%rd6+1058840], %fd4;
	ret;

}
	// .globl	_Z10red_kerneldPKdS0_S0_Pd
.visible .entry _Z10red_kerneldPKdS0_S0_Pd(
	.param .f64 _Z10red_kerneldPKdS0_S0_Pd_param_0,
	.param .u64 .ptr .align 1 _Z10red_kerneldPKdS0_S0_Pd_param_1,
	.param .u64 .ptr .align 1 _Z10red_kerneldPKdS0_S0_Pd_param_2,
	.param .u64 .ptr .align 1 _Z10red_kerneldPKdS0_S0_Pd_param_3,
	.param .u64 .ptr .align 1 _Z10red_kerneldPKdS0_S0_Pd_param_4
)
{
	.reg .b32 	%r<23>;
	.reg .b64 	%rd<20>;
	.reg .b64 	%fd<24>;

	ld.param.f64 	%fd1, [_Z10red_kerneldPKdS0_S0_Pd_param_0];
	ld.param.u64 	%rd1, [_Z10red_kerneldPKdS0_S0_Pd_param_1];
	ld.param.u64 	%rd2, [_Z10red_kerneldPKdS0_S0_Pd_param_2];
	ld.param.u64 	%rd3, [_Z10red_kerneldPKdS0_S0_Pd_param_3];
	ld.param.u64 	%rd4, [_Z10red_kerneldPKdS0_S0_Pd_param_4];
	cvta.to.global.u64 	%rd5, %rd2;
	cvta.to.global.u64 	%rd6, %rd1;
	cvta.to.global.u64 	%rd7, %rd3;
	cvta.to.global.u64 	%rd8, %rd4;
	mov.u32 	%r1, %ctaid.x;
	mov.u32 	%r2, %ntid.x;
	mov.u32 	%r3, %tid.x;
	mad.lo.s32 	%r4, %r1, %r2, %r3;
	add.s32 	%r5, %r4, 1;
	mov.u32 	%r6, %ctaid.y;
	mov.u32 	%r7, %ntid.y;
	mov.u32 	%r8, %tid.y;
	mad.lo.s32 	%r9, %r6, %r7, %r8;
	add.s32 	%r10, %r9, 1;
	mad.lo.s32 	%r11, %r9, 258, 258;
	add.s32 	%r12, %r11, %r5;
	mul.wide.s32 	%rd9, %r12, 8;
	add.s64 	%rd10, %rd8, %rd9;
	ld.global.f64 	%fd2, [%rd10];
	add.s32 	%r13, %r12, -258;
	mul.wide.s32 	%rd11, %r13, 8;
	add.s64 	%rd12, %rd7, %rd11;
	ld.global.nc.f64 	%fd3, [%rd12];
	ld.global.nc.f64 	%fd4, [%rd12+4128];
	and.b32  	%r14, %r10, 1;
	sub.s32 	%r15, %r5, %r14;
	add.s32 	%r16, %r15, %r11;
	mul.wide.s32 	%rd13, %r16, 8;
	add.s64 	%rd14, %rd7, %rd13;
	ld.global.nc.f64 	%fd5, [%rd14];
	and.b32  	%r17, %r9, 1;
	add.s32 	%r18, %r12, %r17;
	mul.wide.s32 	%rd15, %r18, 8;
	add.s64 	%rd16, %rd7, %rd15;
	ld.global.nc.f64 	%fd6, [%rd16];
	shl.b32 	%r19, %r5, 1;
	sub.s32 	%r20, %r19, %r14;
	mad.lo.s32 	%r21, %r9, 514, %r20;
	add.s32 	%r22, %r21, 514;
	mul.wide.s32 	%rd17, %r22, 8;
	add.s64 	%rd18, %rd6, %rd17;
	ld.global.nc.f64 	%fd7, [%rd18];
	ld.global.nc.f64 	%fd8, [%rd18+-4112];
	sub.f64 	%fd9, %fd7, %fd8;
	add.s64 	%rd19, %rd5, %rd17;
	ld.global.nc.f64 	%fd10, [%rd19];
	ld.global.nc.f64 	%fd11, [%rd19+-8];
	sub.f64 	%fd12, %fd10, %fd11;
	mul.f64 	%fd13, %fd12, 0d4080000000000000;
	fma.rn.f64 	%fd14, %fd9, 0d4080000000000000, %fd13;
	div.rn.f64 	%fd15, %fd14, %fd1;
	mul.f64 	%fd16, %fd2, 0dBFE6666666666666;
	add.f64 	%fd17, %fd3, %fd4;
	add.f64 	%fd18, %fd5, %fd6;
	mul.f64 	%fd19, %fd18, 0d4110000000000000;
	fma.rn.f64 	%fd20, %fd17, 0d4110000000000000, %fd19;
	sub.f64 	%fd21, %fd20, %fd15;
	mul.f64 	%fd22, %fd21, 0d3FFB333333333333;
	fma.rn.f64 	%fd23, %fd22, 0d3EB0000000000000, %fd16;
	st.global.f64 	[%rd10], %fd23;
	ret;

}
	// .globl	_Z12black_kerneldPKdS0_S0_Pd
.visible .entry _Z12black_kerneldPKdS0_S0_Pd(
	.param .f64 _Z12black_kerneldPKdS0_S0_Pd_param_0,
	.param .u64 .ptr .align 1 _Z12black_kerneldPKdS0_S0_Pd_param_1,
	.param .u64 .ptr .align 1 _Z12black_kerneldPKdS0_S0_Pd_param_2,
	.param .u64 .ptr .align 1 _Z12black_kerneldPKdS0_S0_Pd_param_3,
	.param .u64 .ptr .align 1 _Z12black_kerneldPKdS0_S0_Pd_param_4
)
{
	.reg .b32 	%r<23>;
	.reg .b64 	%rd<20>;
	.reg .b64 	%fd<24>;

	ld.param.f64 	%fd1, [_Z12black_kerneldPKdS0_S0_Pd_param_0];
	ld.param.u64 	%rd1, [_Z12black_kerneldPKdS0_S0_Pd_param_1];
	ld.param.u64 	%rd2, [_Z12black_kerneldPKdS0_S0_Pd_param_2];
	ld.param.u64 	%rd3, [_Z12black_kerneldPKdS0_S0_Pd_param_3];
	ld.param.u64 	%rd4, [_Z12black_kerneldPKdS0_S0_Pd_param_4];
	cvta.to.global.u64 	%rd5, %rd2;
	cvta.to.global.u64 	%rd6, %rd1;
	cvta.to.global.u64 	%rd7, %rd3;
	cvta.to.global.u64 	%rd8, %rd4;
	mov.u32 	%r1, %ctaid.x;
	mov.u32 	%r2, %ntid.x;
	mov.u32 	%r3, %tid.x;
	mad.lo.s32 	%r4, %r1, %r2, %r3;
	add.s32 	%r5, %r4, 1;
	mov.u32 	%r6, %ctaid.y;
	mov.u32 	%r7, %ntid.y;
	mov.u32 	%r8, %tid.y;
	mad.lo.s32 	%r9, %r6, %r7, %r8;
	add.s32 	%r10, %r9, 1;
	mad.lo.s32 	%r11, %r9, 258, 258;
	add.s32 	%r12, %r11, %r5;
	mul.wide.s32 	%rd9, %r12, 8;
	add.s64 	%rd10, %rd8, %rd9;
	ld.global.f64 	%fd2, [%rd10];
	add.s32 	%r13, %r12, -258;
	mul.wide.s32 	%rd11, %r13, 8;
	add.s64 	%rd12, %rd7, %rd11;
	ld.global.nc.f64 	%fd3, [%rd12];
	ld.global.nc.f64 	%fd4, [%rd12+4128];
	and.b32  	%r14, %r9, 1;
	sub.s32 	%r15, %r5, %r14;
	add.s32 	%r16, %r15, %r11;
	mul.wide.s32 	%rd13, %r16, 8;
	add.s64 	%rd14, %rd7, %rd13;
	ld.global.nc.f64 	%fd5, [%rd14];
	and.b32  	%r17, %r10, 1;
	add.s32 	%r18, %r12, %r17;
	mul.wide.s32 	%rd15, %r18, 8;
	add.s64 	%rd16, %rd7, %rd15;
	ld.global.nc.f64 	%fd6, [%rd16];
	shl.b32 	%r19, %r5, 1;
	sub.s32 	%r20, %r19, %r14;
	mad.lo.s32 	%r21, %r9, 514, %r20;
	add.s32 	%r22, %r21, 514;
	mul.wide.s32 	%rd17, %r22, 8;
	add.s64 	%rd18, %rd6, %rd17;
	ld.global.nc.f64 	%fd7, [%rd18];
	ld.global.nc.f64 	%fd8, [%rd18+-4112];
	sub.f64 	%fd9, %fd7, %fd8;
	add.s64 	%rd19, %rd5, %rd17;
	ld.global.nc.f64 	%fd10, [%rd19];
	ld.global.nc.f64 	%fd11, [%rd19+-8];
	sub.f64 	%fd12, %fd10, %fd11;
	mul.f64 	%fd13, %fd12, 0d4080000000000000;
	fma.rn.f64 	%fd14, %fd9, 0d4080000000000000, %fd13;
	div.rn.f64 	%fd15, %fd14, %fd1;
	mul.f64 	%fd16, %fd2, 0dBFE6666666666666;
	add.f64 	%fd17, %fd3, %fd4;
	add.f64 	%fd18, %fd5, %fd6;
	mul.f64 	%fd19, %fd18, 0d4110000000000000;
	fma.rn.f64 	%fd20, %fd17, 0d4110000000000000, %fd19;
	sub.f64 	%fd21, %fd20, %fd15;
	mul.f64 	%fd22, %fd21, 0d3FFB333333333333;
	fma.rn.f64 	%fd23, %fd22, 0d3EB0000000000000, %fd16;
	st.global.f64 	[%rd10], %fd23;
	ret;

}
	// .globl	_Z13calc_residualdPKdS0_S0_S0_Pd
.visible .entry _Z13calc_residualdPKdS0_S0_S0_Pd(
	.param .f64 _Z13calc_residualdPKdS0_S0_S0_Pd_param_0,
	.param .u64 .ptr .align 1 _Z13calc_residualdPKdS0_S0_S0_Pd_param_1,
	.param .u64 .ptr .align 1 _Z13calc_residualdPKdS0_S0_S0_Pd_param_2,
	.param .u64 .ptr .align 1 _Z13calc_residualdPKdS0_S0_S0_Pd_param_3,
	.param .u64 .ptr .align 1 _Z13calc_residualdPKdS0_S0_S0_Pd_param_4,
	.param .u64 .ptr .align 1 _Z13calc_residualdPKdS0_S0_S0_Pd_param_5
)
{
	.reg .pred 	%p<9>;
	.reg .b32 	%r<34>;
	.reg .b64 	%rd<32>;
	.reg .b64 	%fd<70>;
	// demoted variable
	.shared .align 8 .b8 _ZZ13calc_residualdPKdS0_S0_S0_PdE9sum_cache[1024];
	ld.param.f64 	%fd1, [_Z13calc_residualdPKdS0_S0_S0_Pd_param_0];
	ld.param.u64 	%rd2, [_Z13calc_residualdPKdS0_S0_S0_Pd_param_1];
	ld.param.u64 	%rd3, [_Z13calc_residualdPKdS0_S0_S0_Pd_param_2];
	ld.param.u64 	%rd4, [_Z13calc_residualdPKdS0_S0_S0_Pd_param_3];
	ld.param.u64 	%rd5, [_Z13calc_residualdPKdS0_S0_S0_Pd_param_4];
	cvta.to.global.u64 	%rd6, %rd3;
	cvta.to.global.u64 	%rd7, %rd2;
	cvta.to.global.u64 	%rd8, %rd5;
	cvta.to.global.u64 	%rd9, %rd4;
	mov.u32 	%r1, %ctaid.x;
	mov.u32 	%r5, %ntid.x;
	mov.u32 	%r2, %tid.x;
	mad.lo.s32 	%r6, %r1, %r5, %r2;
	add.s32 	%r7, %r6, 1;
	mov.u32 	%r3, %ctaid.y;
	mov.u32 	%r8, %ntid.y;
	mov.u32 	%r9, %tid.y;
	mad.lo.s32 	%r10, %r3, %r8, %r9;
	add.s32 	%r11, %r10, 1;
	mad.lo.s32 	%r12, %r10, 258, 258;
	add.s32 	%r13, %r12, %r7;
	mul.wide.s32 	%rd10, %r13, 8;
	add.s64 	%rd11, %rd9, %rd10;
	ld.global.nc.f64 	%fd2, [%rd11];
	add.s32 	%r14, %r13, -258;
	mul.wide.s32 	%rd12, %r14, 8;
	add.s64 	%rd13, %rd8, %rd12;
	ld.global.nc.f64 	%fd3, [%rd13];
	ld.global.nc.f64 	%fd4, [%rd13+4128];
	and.b32  	%r15, %r11, 1;
	sub.s32 	%r16, %r7, %r15;
	add.s32 	%r17, %r16, %r12;
	mul.wide.s32 	%rd14, %r17, 8;
	add.s64 	%rd15, %rd8, %rd14;
	ld.global.nc.f64 	%fd5, [%rd15];
	and.b32  	%r18, %r10, 1;
	add.s32 	%r19, %r13, %r18;
	mul.wide.s32 	%rd16, %r19, 8;
	add.s64 	%rd17, %rd8, %rd16;
	ld.global.nc.f64 	%fd6, [%rd17];
	mad.lo.s32 	%r20, %r10, 514, 514;
	shl.b32 	%r21, %r7, 1;
	sub.s32 	%r22, %r21, %r15;
	add.s32 	%r23, %r22, %r20;
	mul.wide.s32 	%rd18, %r23, 8;
	add.s64 	%rd19, %rd7, %rd18;
	ld.global.nc.f64 	%fd7, [%rd19];
	ld.global.nc.f64 	%fd8, [%rd19+-4112];
	sub.f64 	%fd9, %fd7, %fd8;
	add.s64 	%rd20, %rd6, %rd18;
	ld.global.nc.f64 	%fd10, [%rd20];
	ld.global.nc.f64 	%fd11, [%rd20+-8];
	sub.f64 	%fd12, %fd10, %fd11;
	mul.f64 	%fd13, %fd12, 0d4080000000000000;
	fma.rn.f64 	%fd14, %fd9, 0d4080000000000000, %fd13;
	div.rn.f64 	%fd15, %fd14, %fd1;
	add.f64 	%fd16, %fd2, %fd2;
	sub.f64 	%fd17, %fd4, %fd16;
	add.f64 	%fd18, %fd3, %fd17;
	sub.f64 	%fd19, %fd6, %fd16;
	add.f64 	%fd20, %fd5, %fd19;
	mul.f64 	%fd21, %fd20, 0d4110000000000000;
	fma.rn.f64 	%fd22, %fd18, 0d4110000000000000, %fd21;
	sub.f64 	%fd23, %fd22, %fd15;
	ld.global.nc.f64 	%fd24, [%rd13+2064];
	ld.global.nc.f64 	%fd25, [%rd11+-2064];
	ld.global.nc.f64 	%fd26, [%rd11+2064];
	sub.s32 	%r24, %r7, %r18;
	add.s32 	%r25, %r24, %r12;
	mul.wide.s32 	%rd21, %r25, 8;
	add.s64 	%rd22, %rd9, %rd21;
	ld.global.nc.f64 	%fd27, [%rd22];
	shl.b32 	%r26, %r11, 3;
	and.b32  	%r27, %r26, 8;
	cvt.u64.u32 	%rd23, %r27;
	add.s64 	%rd24, %rd11, %rd23;
	ld.global.nc.f64 	%fd28, [%rd24];
	sub.s32 	%r28, %r21, %r18;
	add.s32 	%r29, %r20, %r28;
	mul.wide.s32 	%rd25, %r29, 8;
	add.s64 	%rd26, %rd7, %rd25;
	ld.global.nc.f64 	%fd29, [%rd26];
	ld.global.nc.f64 	%fd30, [%rd26+-4112];
	sub.f64 	%fd31, %fd29, %fd30;
	add.s64 	%rd27, %rd6, %rd25;
	ld.global.nc.f64 	%fd32, [%rd27];
	ld.global.nc.f64 	%fd33, [%rd27+-8];
	sub.f64 	%fd34, %fd32, %fd33;
	mul.f64 	%fd35, %fd34, 0d4080000000000000;
	fma.rn.f64 	%fd36, %fd31, 0d4080000000000000, %fd35;
	div.rn.f64 	%fd37, %fd36, %fd1;
	add.f64 	%fd38, %fd24, %fd24;
	sub.f64 	%fd39, %fd26, %fd38;
	add.f64 	%fd40, %fd25, %fd39;
	sub.f64 	%fd41, %fd28, %fd38;
	add.f64 	%fd42, %fd27, %fd41;
	mul.f64 	%fd43, %fd42, 0d4110000000000000;
	fma.rn.f64 	%fd44, %fd40, 0d4110000000000000, %fd43;
	sub.f64 	%fd45, %fd44, %fd37;
	mul.f64 	%fd46, %fd45, %fd45;
	fma.rn.f64 	%fd47, %fd23, %fd23, %fd46;
	shl.b32 	%r30, %r2, 3;
	mov.u32 	%r31, _ZZ13calc_residualdPKdS0_S0_S0_PdE9sum_cache;
	add.s32 	%r4, %r31, %r30;
	st.shared.f64 	[%r4], %fd47;
	bar.sync 	0;
	setp.gt.u32 	%p1, %r2, 63;
	@%p1 bra 	$L__BB8_2;
	ld.shared.f64 	%fd48, [%r4+512];
	ld.shared.f64 	%fd49, [%r4];
	add.f64 	%fd50, %fd48, %fd49;
	st.shared.f64 	[%r4], %fd50;
$L__BB8_2:
	bar.sync 	0;
	setp.gt.u32 	%p2, %r2, 31;
	@%p2 bra 	$L__BB8_4;
	ld.shared.f64 	%fd51, [%r4+256];
	ld.shared.f64 	%fd52, [%r4];
	add.f64 	%fd53, %fd51, %fd52;
	st.shared.f64 	[%r4], %fd53;
$L__BB8_4:
	bar.sync 	0;
	setp.gt.u32 	%p3, %r2, 15;
	@%p3 bra 	$L__BB8_6;
	ld.shared.f64 	%fd54, [%r4+128];
	ld.shared.f64 	%fd55, [%r4];
	add.f64 	%fd56, %fd54, %fd55;
	st.shared.f64 	[%r4], %fd56;
$L__BB8_6:
	bar.sync 	0;
	setp.gt.u32 	%p4, %r2, 7;
	@%p4 bra 	$L__BB8_8;
	ld.shared.f64 	%fd57, [%r4+64];
	ld.shared.f64 	%fd58, [%r4];
	add.f64 	%fd59, %fd57, %fd58;
	st.shared.f64 	[%r4], %fd59;
$L__BB8_8:
	bar.sync 	0;
	setp.gt.u32 	%p5, %r2, 3;
	@%p5 bra 	$L__BB8_10;
	ld.shared.f64 	%fd60, [%r4+32];
	ld.shared.f64 	%fd61, [%r4];
	add.f64 	%fd62, %fd60, %fd61;
	st.shared.f64 	[%r4], %fd62;
$L__BB8_10:
	bar.sync 	0;
	setp.gt.u32 	%p6, %r2, 1;
	@%p6 bra 	$L__BB8_12;
	ld.shared.f64 	%fd63, [%r4+16];
	ld.shared.f64 	%fd64, [%r4];
	add.f64 	%fd65, %fd63, %fd64;
	st.shared.f64 	[%r4], %fd65;
$L__BB8_12:
	bar.sync 	0;
	setp.ne.s32 	%p7, %r2, 0;
	@%p7 bra 	$L__BB8_14;
	ld.shared.f64 	%fd66, [_ZZ13calc_residualdPKdS0_S0_S0_PdE9sum_cache+8];
	ld.shared.f64 	%fd67, [%r4];
	add.f64 	%fd68, %fd66, %fd67;
	st.shared.f64 	[%r4], %fd68;
$L__BB8_14:
	setp.ne.s32 	%p8, %r2, 0;
	bar.sync 	0;
	@%p8 bra 	$L__BB8_16;
	ld.param.u64 	%rd31, [_Z13calc_residualdPKdS0_S0_S0_Pd_param_5];
	ld.shared.f64 	%fd69, [_ZZ13calc_residualdPKdS0_S0_S0_PdE9sum_cache];
	mov.u32 	%r32, %nctaid.y;
	mad.lo.s32 	%r33, %r32, %r1, %r3;
	cvta.to.global.u64 	%rd28, %rd31;
	mul.wide.u32 	%rd29, %r33, 8;
	add.s64 	%rd30, %rd28, %rd29;
	st.global.f64 	[%rd30], %fd69;
$L__BB8_16:
	ret;

}
	// .globl	_Z12final_reducePKdPdi
.visible .entry _Z12final_reducePKdPdi(
	.param .u64 .ptr .align 1 _Z12final_reducePKdPdi_param_0,
	.param .u64 .ptr .align 1 _Z12final_reducePKdPdi_param_1,
	.param .u32 _Z12final_reducePKdPdi_param_2
)
{
	.reg .pred 	%p<7>;
	.reg .b32 	%r<17>;
	.reg .b64 	%rd<11>;
	.reg .b64 	%fd<13>;
	// demoted variable
	.shared .align 8 .b8 _ZZ12final_reducePKdPdiE5sdata[1024];
	ld.param.u64 	%rd3, [_Z12final_reducePKdPdi_param_0];
	ld.param.u64 	%rd2, [_Z12final_reducePKdPdi_param_1];
	ld.param.u32 	%r9, [_Z12final_reducePKdPdi_param_2];
	cvta.to.global.u64 	%rd1, %rd3;
	mov.u32 	%r1, %tid.x;
	mov.u32 	%r2, %ctaid.x;
	mov.u32 	%r16, %ntid.x;
	mul.lo.s32 	%r10, %r16, %r2;
	shl.b32 	%r11, %r10, 1;
	add.s32 	%r4, %r11, %r1;
	setp.ge.u32 	%p1, %r4, %r9;
	mov.f64 	%fd12, 0d0000000000000000;
	@%p1 bra 	$L__BB9_2;
	mul.wide.u32 	%rd4, %r4, 8;
	add.s64 	%rd5, %rd1, %rd4;
	ld.global.nc.f64 	%fd12, [%rd5];
$L__BB9_2:
	add.s32 	%r5, %r4, %r16;
	setp.ge.u32 	%p2, %r5, %r9;
	@%p2 bra 	$L__BB9_4;
	mul.wide.u32 	%rd6, %r5, 8;
	add.s64 	%rd7, %rd1, %rd6;
	ld.global.nc.f64 	%fd6, [%rd7];
	add.f64 	%fd12, %fd12, %fd6;
$L__BB9_4:
	shl.b32 	%r12, %r1, 3;
	mov.u32 	%r13, _ZZ12final_reducePKdPdiE5sdata;
	add.s32 	%r6, %r13, %r12;
	st.shared.f64 	[%r6], %fd12;
	bar.sync 	0;
	setp.lt.u32 	%p3, %r16, 2;
	@%p3 bra 	$L__BB9_8;
$L__BB9_5:
	shr.u32 	%r8, %r16, 1;
	setp.ge.u32 	%p4, %r1, %r8;
	@%p4 bra 	$L__BB9_7;
	shl.b32 	%r14, %r8, 3;
	add.s32 	%r15, %r6, %r14;
	ld.shared.f64 	%fd7, [%r15];
	ld.shared.f64 	%fd8, [%r6];
	add.f64 	%fd9, %fd7, %fd8;
	st.shared.f64 	[%r6], %fd9;
$L__BB9_7:
	bar.sync 	0;
	setp.gt.u32 	%p5, %r16, 3;
	mov.u32 	%r16, %r8;
	@%p5 bra 	$L__BB9_5;
$L__BB9_8:
	setp.ne.s32 	%p6, %r1, 0;
	@%p6 bra 	$L__BB9_10;
	ld.shared.f64 	%fd10, [_ZZ12final_reducePKdPdiE5sdata];
	cvta.to.global.u64 	%rd8, %rd2;
	mul.wide.u32 	%rd9, %r2, 8;
	add.s64 	%rd10, %rd8, %rd9;
	st.global.f64 	[%rd10], %fd10;
$L__BB9_10:
	ret;

}
	// .globl	_Z11calculate_udPKdS0_S0_PdS1_
.visible .entry _Z11calculate_udPKdS0_S0_PdS1_(
	.param .f64 _Z11calculate_udPKdS0_S0_PdS1__param_0,
	.param .u64 .ptr .align 1 _Z11calculate_udPKdS0_S0_PdS1__param_1,
	.param .u64 .ptr .align 1 _Z11calculate_udPKdS0_S0_PdS1__param_2,
	.param .u64 .ptr .align 1 _Z11calculate_udPKdS0_S0_PdS1__param_3,
	.param .u64 .ptr .align 1 _Z11calculate_udPKdS0_S0_PdS1__param_4,
	.param .u64 .ptr .align 1 _Z11calculate_udPKdS0_S0_PdS1__param_5
)
{
	.reg .pred 	%p<11>;
	.reg .b32 	%r<27>;
	.reg .b64 	%rd<28>;
	.reg .b64 	%fd<64>;
	// demoted variable
	.shared .align 8 .b8 _ZZ11calculate_udPKdS0_S0_PdS1_E9max_cache[1024];
	ld.param.u64 	%rd2, [_Z11calculate_udPKdS0_S0_PdS1__param_1];
	ld.param.u64 	%rd4, [_Z11calculate_udPKdS0_S0_PdS1__param_3];
	ld.param.u64 	%rd6, [_Z11calculate_udPKdS0_S0_PdS1__param_4];
	ld.param.u64 	%rd5, [_Z11calculate_udPKdS0_S0_PdS1__param_5];
	cvta.to.global.u64 	%rd1, %rd6;
	mov.u32 	%r1, %ctaid.x;
	mov.u32 	%r9, %ntid.x;
	mov.u32 	%r2, %tid.x;
	mad.lo.s32 	%r10, %r1, %r9, %r2;
	add.s32 	%r3, %r10, 1;
	mov.u32 	%r4, %ctaid.y;
	mov.u32 	%r11, %ntid.y;
	mov.u32 	%r12, %tid.y;
	mad.lo.s32 	%r5, %r4, %r11, %r12;
	add.s32 	%r6, %r5, 1;
	setp.eq.s32 	%p1, %r6, 512;
	@%p1 bra 	$L__BB10_3;
	ld.param.u64 	%rd27, [_Z11calculate_udPKdS0_S0_PdS1__param_2];
	ld.param.f64 	%fd62, [_Z11calculate_udPKdS0_S0_PdS1__param_0];
	cvta.to.global.u64 	%rd7, %rd27;
	cvta.to.global.u64 	%rd8, %rd4;
	cvta.to.global.u64 	%rd9, %rd2;
	mad.lo.s32 	%r13, %r6, 258, %r3;
	mul.wide.s32 	%rd10, %r13, 8;
	add.s64 	%rd11, %rd7, %rd10;
	ld.global.nc.f64 	%fd6, [%rd11];
	add.s32 	%r14, %r13, 258;
	mul.wide.s32 	%rd12, %r14, 8;
	add.s64 	%rd13, %rd8, %rd12;
	ld.global.nc.f64 	%fd7, [%rd13];
	mul.lo.s32 	%r7, %r6, 514;
	shl.b32 	%r15, %r3, 1;
	and.b32  	%r16, %r6, 1;
	sub.s32 	%r17, %r15, %r16;
	add.s32 	%r18, %r17, %r7;
	mul.wide.s32 	%rd14, %r18, 8;
	add.s64 	%rd15, %rd9, %rd14;
	ld.global.nc.f64 	%fd8, [%rd15];
	sub.f64 	%fd9, %fd7, %fd6;
	mul.f64 	%fd10, %fd62, %fd9;
	mul.f64 	%fd11, %fd10, 0d4080000000000000;
	sub.f64 	%fd12, %fd8, %fd11;
	add.s64 	%rd16, %rd1, %rd14;
	st.global.f64 	[%rd16], %fd12;
	ld.global.nc.f64 	%fd13, [%rd13+-2064];
	ld.global.nc.f64 	%fd14, [%rd11+2064];
	and.b32  	%r19, %r5, 1;
	sub.s32 	%r20, %r15, %r19;
	add.s32 	%r21, %r20, %r7;
	mul.wide.s32 	%rd17, %r21, 8;
	add.s64 	%rd18, %rd9, %rd17;
	ld.global.nc.f64 	%fd15, [%rd18];
	sub.f64 	%fd16, %fd14, %fd13;
	mul.f64 	%fd17, %fd62, %fd16;
	mul.f64 	%fd18, %fd17, 0d4080000000000000;
	sub.f64 	%fd19, %fd15, %fd18;
	add.s64 	%rd19, %rd1, %rd17;
	st.global.f64 	[%rd19], %fd19;
	abs.f64 	%fd20, %fd12;
	abs.f64 	%fd21, %fd19;
	max.f64 	%fd63, %fd20, %fd21;
	setp.ne.s32 	%p2, %r3, 256;
	@%p2 bra 	$L__BB10_4;
	mul.wide.u32 	%rd20, %r7, 8;
	add.s64 	%rd21, %rd1, %rd20;
	ld.global.f64 	%fd22, [%rd21+4104];
	abs.f64 	%fd23, %fd22;
	max.f64 	%fd63, %fd63, %fd23;
	bra.uni 	$L__BB10_4;
$L__BB10_3:
	shl.b32 	%r22, %r3, 1;
	mul.wide.s32 	%rd22, %r22, 8;
	add.s64 	%rd23, %rd1, %rd22;
	ld.global.f64 	%fd24, [%rd23+2105344];
	abs.f64 	%fd25, %fd24;
	ld.global.f64 	%fd26, [%rd23];
	abs.f64 	%fd27, %fd26;
	max.f64 	%fd28, %fd25, %fd27;
	ld.global.f64 	%fd29, [%rd23+2105336];
	abs.f64 	%fd30, %fd29;
	max.f64 	%fd31, %fd30, %fd28;
	ld.global.f64 	%fd32, [%rd23+-8];
	abs.f64 	%fd33, %fd32;
	max.f64 	%fd34, %fd33, %fd31;
	ld.global.f64 	%fd35, [%rd23+2109456];
	abs.f64 	%fd36, %fd35;
	max.f64 	%fd37, %fd36, %fd34;
	ld.global.f64 	%fd38, [%rd23+2109448];
	abs.f64 	%fd39, %fd38;
	max.f64 	%fd63, %fd39, %fd37;
$L__BB10_4:
	shl.b32 	%r23, %r2, 3;
	mov.u32 	%r24, _ZZ11calculate_udPKdS0_S0_PdS1_E9max_cache;
	add.s32 	%r8, %r24, %r23;
	st.shared.f64 	[%r8], %fd63;
	bar.sync 	0;
	setp.gt.u32 	%p3, %r2, 63;
	@%p3 bra 	$L__BB10_6;
	ld.shared.f64 	%fd40, [%r8];
	ld.shared.f64 	%fd41, [%r8+512];
	max.f64 	%fd42, %fd40, %fd41;
	st.shared.f64 	[%r8], %fd42;
$L__BB10_6:
	bar.sync 	0;
	setp.gt.u32 	%p4, %r2, 31;
	@%p4 bra 	$L__BB10_8;
	ld.shared.f64 	%fd43, [%r8];
	ld.shared.f64 	%fd44, [%r8+256];
	max.f64 	%fd45, %fd43, %fd44;
	st.shared.f64 	[%r8], %fd45;
$L__BB10_8:
	bar.sync 	0;
	setp.gt.u32 	%p5, %r2, 15;
	@%p5 bra 	$L__BB10_10;
	ld.shared.f64 	%fd46, [%r8];
	ld.shared.f64 	%fd47, [%r8+128];
	max.f64 	%fd48, %fd46, %fd47;
	st.shared.f64 	[%r8], %fd48;
$L__BB10_10:
	bar.sync 	0;
	setp.gt.u32 	%p6, %r2, 7;
	@%p6 bra 	$L__BB10_12;
	ld.shared.f64 	%fd49, [%r8];
	ld.shared.f64 	%fd50, [%r8+64];
	max.f64 	%fd51, %fd49, %fd50;
	st.shared.f64 	[%r8], %fd51;
$L__BB10_12:
	bar.sync 	0;
	setp.gt.u32 	%p7, %r2, 3;
	@%p7 bra 	$L__BB10_14;
	ld.shared.f64 	%fd52, [%r8];
	ld.shared.f64 	%fd53, [%r8+32];
	max.f64 	%fd54, %fd52, %fd53;
	st.shared.f64 	[%r8], %fd54;
$L__BB10_14:
	bar.sync 	0;
	setp.gt.u32 	%p8, %r2, 1;
	@%p8 bra 	$L__BB10_16;
	ld.shared.f64 	%fd55, [%r8];
	ld.shared.f64 	%fd56, [%r8+16];
	max.f64 	%fd57, %fd55, %fd56;
	st.shared.f64 	[%r8], %fd57;
$L__BB10_16:
	bar.sync 	0;
	setp.ne.s32 	%p9, %r2, 0;
	@%p9 bra 	$L__BB10_18;
	ld.shared.f64 	%fd58, [%r8];
	ld.shared.f64 	%fd59, [_ZZ11calculate_udPKdS0_S0_PdS1_E9max_cache+8];
	max.f64 	%fd60, %fd58, %fd59;
	st.shared.f64 	[%r8], %fd60;
$L__BB10_18:
	setp.ne.s32 	%p10, %r2, 0;
	bar.sync 	0;
	@%p10 bra 	$L__BB10_20;
	ld.shared.f64 	%fd61, [_ZZ11calculate_udPKdS0_S0_PdS1_E9max_cache];
	mov.u32 	%r25, %nctaid.y;
	mad.lo.s32 	%r26, %r25, %r1, %r4;
	cvta.to.global.u64 	%rd24, %rd5;
	mul.wide.u32 	%rd25, %r26, 8;
	add.s64 	%rd26, %rd24, %rd25;
	st.global.f64 	[%rd26], %fd61;
$L__BB10_20:
	ret;

}
	// .globl	_Z11calculate_vdPKdS0_S0_PdS1_
.visible .entry _Z11calculate_vdPKdS0_S0_PdS1_(
	.param .f64 _Z11calculate_vdPKdS0_S0_PdS1__param_0,
	.param .u64 .ptr .align 1 _Z11calculate_vdPKdS0_S0_PdS1__param_1,
	.param .u64 .ptr .align 1 _Z11calculate_vdPKdS0_S0_PdS1__param_2,
	.param .u64 .ptr .align 1 _Z11calculate_vdPKdS0_S0_PdS1__param_3,
	.param .u64 .ptr .align 1 _Z11calculate_vdPKdS0_S0_PdS1__param_4,
	.param .u64 .ptr .align 1 _Z11calculate_vdPKdS0_S0_PdS1__param_5
)
{
	.reg .pred 	%p<12>;
	.reg .b32 	%r<32>;
	.reg .b64 	%rd<37>;
	.reg .b64 	%fd<68>;
	// demoted variable
	.shared .align 8 .b8 _ZZ11calculate_vdPKdS0_S0_PdS1_E9max_cache[1024];
	ld.param.f64 	%fd11, [_Z11calculate_vdPKdS0_S0_PdS1__param_0];
	ld.param.u64 	%rd6, [_Z11calculate_vdPKdS0_S0_PdS1__param_1];
	ld.param.u64 	%rd7, [_Z11calculate_vdPKdS0_S0_PdS1__param_2];
	ld.param.u64 	%rd8, [_Z11calculate_vdPKdS0_S0_PdS1__param_3];
	ld.param.u64 	%rd9, [_Z11calculate_vdPKdS0_S0_PdS1__param_4];
	ld.param.u64 	%rd5, [_Z11calculate_vdPKdS0_S0_PdS1__param_5];
	cvta.to.global.u64 	%rd1, %rd9;
	cvta.to.global.u64 	%rd2, %rd6;
	cvta.to.global.u64 	%rd3, %rd8;
	cvta.to.global.u64 	%rd4, %rd7;
	mov.u32 	%r1, %ctaid.x;
	mov.u32 	%r9, %ntid.x;
	mov.u32 	%r2, %tid.x;
	mad.lo.s32 	%r10, %r1, %r9, %r2;
	add.s32 	%r3, %r10, 1;
	mov.u32 	%r4, %ctaid.y;
	mov.u32 	%r11, %ntid.y;
	mov.u32 	%r12, %tid.y;
	mad.lo.s32 	%r5, %r4, %r11, %r12;
	add.s32 	%r6, %r5, 1;
	setp.eq.s32 	%p1, %r3, 256;
	@%p1 bra 	$L__BB11_3;
	mad.lo.s32 	%r13, %r6, 258, %r3;
	mul.wide.s32 	%rd10, %r13, 8;
	add.s64 	%rd11, %rd4, %rd10;
	ld.global.nc.f64 	%fd12, [%rd11];
	and.b32  	%r14, %r5, 1;
	add.s32 	%r15, %r13, %r14;
	mul.wide.s32 	%rd12, %r15, 8;
	add.s64 	%rd13, %rd3, %rd12;
	ld.global.nc.f64 	%fd13, [%rd13];
	mul.lo.s32 	%r16, %r6, 514;
	shl.b32 	%r7, %r3, 1;
	and.b32  	%r17, %r6, 1;
	sub.s32 	%r18, %r7, %r17;
	add.s32 	%r19, %r18, %r16;
	mul.wide.s32 	%rd14, %r19, 8;
	add.s64 	%rd15, %rd2, %rd14;
	ld.global.nc.f64 	%fd14, [%rd15];
	sub.f64 	%fd15, %fd13, %fd12;
	mul.f64 	%fd16, %fd11, %fd15;
	mul.f64 	%fd17, %fd16, 0d4080000000000000;
	sub.f64 	%fd18, %fd14, %fd17;
	add.s64 	%rd16, %rd1, %rd14;
	st.global.f64 	[%rd16], %fd18;
	add.s64 	%rd17, %rd3, %rd10;
	ld.global.nc.f64 	%fd19, [%rd17];
	shl.b32 	%r20, %r6, 3;
	and.b32  	%r21, %r20, 8;
	cvt.u64.u32 	%rd18, %r21;
	add.s64 	%rd19, %rd11, %rd18;
	ld.global.nc.f64 	%fd20, [%rd19];
	sub.s32 	%r22, %r7, %r14;
	add.s32 	%r23, %r22, %r16;
	mul.wide.s32 	%rd20, %r23, 8;
	add.s64 	%rd21, %rd2, %rd20;
	ld.global.nc.f64 	%fd21, [%rd21];
	sub.f64 	%fd22, %fd20, %fd19;
	mul.f64 	%fd23, %fd11, %fd22;
	mul.f64 	%fd24, %fd23, 0d4080000000000000;
	sub.f64 	%fd25, %fd21, %fd24;
	add.s64 	%rd22, %rd1, %rd20;
	st.global.f64 	[%rd22], %fd25;
	abs.f64 	%fd26, %fd18;
	abs.f64 	%fd27, %fd25;
	max.f64 	%fd67, %fd26, %fd27;
	setp.ne.s32 	%p2, %r6, 512;
	@%p2 bra 	$L__BB11_7;
	mul.wide.s32 	%rd23, %r7, 8;
	add.s64 	%rd24, %rd1, %rd23;
	ld.global.f64 	%fd28, [%rd24+2109456];
	abs.f64 	%fd29, %fd28;
	max.f64 	%fd67, %fd67, %fd29;
	bra.uni 	$L__BB11_7;
$L__BB11_3:
	and.b32  	%r24, %r5, 1;
	setp.eq.b32 	%p3, %r24, 1;
	@%p3 bra 	$L__BB11_5;
	mul.lo.s32 	%r26, %r6, 258;
	mul.wide.u32 	%rd28, %r26, 8;
	add.s64 	%rd29, %rd4, %rd28;
	add.s64 	%rd30, %rd3, %rd28;
	ld.global.nc.f64 	%fd66, [%rd29+2048];
	ld.global.nc.f64 	%fd65, [%rd30+2048];
	bra.uni 	$L__BB11_6;
$L__BB11_5:
	mul.lo.s32 	%r25, %r6, 258;
	mul.wide.u32 	%rd25, %r25, 8;
	add.s64 	%rd26, %rd3, %rd25;
	add.s64 	%rd27, %rd4, %rd25;
	ld.global.nc.f64 	%fd66, [%rd26+2048];
	ld.global.nc.f64 	%fd65, [%rd27+2048];
$L__BB11_6:
	mul.lo.s32 	%r27, %r6, 514;
	mul.wide.u32 	%rd31, %r27, 8;
	add.s64 	%rd32, %rd2, %rd31;
	ld.global.nc.f64 	%fd30, [%rd32+4088];
	sub.f64 	%fd31, %fd65, %fd66;
	mul.f64 	%fd32, %fd11, %fd31;
	fma.rn.f64 	%fd33, %fd32, 0dC080000000000000, %fd30;
	add.s64 	%rd33, %rd1, %rd31;
	st.global.f64 	[%rd33+4088], %fd33;
	abs.f64 	%fd34, %fd33;
	ld.global.f64 	%fd35, [%rd33+4096];
	abs.f64 	%fd36, %fd35;
	max.f64 	%fd37, %fd36, %fd34;
	ld.global.f64 	%fd38, [%rd33];
	abs.f64 	%fd39, %fd38;
	max.f64 	%fd40, %fd39, %fd37;
	ld.global.f64 	%fd41, [%rd33+4104];
	abs.f64 	%fd42, %fd41;
	max.f64 	%fd67, %fd42, %fd40;
$L__BB11_7:
	shl.b32 	%r28, %r2, 3;
	mov.u32 	%r29, _ZZ11calculate_vdPKdS0_S0_PdS1_E9max_cache;
	add.s32 	%r8, %r29, %r28;
	st.shared.f64 	[%r8], %fd67;
	bar.sync 	0;
	setp.gt.u32 	%p4, %r2, 63;
	@%p4 bra 	$L__BB11_9;
	ld.shared.f64 	%fd43, [%r8];
	ld.shared.f64 	%fd44, [%r8+512];
	max.f64 	%fd45, %fd43, %fd44;
	st.shared.f64 	[%r8], %fd45;
$L__BB11_9:
	bar.sync 	0;
	setp.gt.u32 	%p5, %r2, 31;
	@%p5 bra 	$L__BB11_11;
	ld.shared.f64 	%fd46, [%r8];
	ld.shared.f64 	%fd47, [%r8+256];
	max.f64 	%fd48, %fd46, %fd47;
	st.shared.f64 	[%r8], %fd48;
$L__BB11_11:
	bar.sync 	0;
	setp.gt.u32 	%p6, %r2, 15;
	@%p6 bra 	$L__BB11_13;
	ld.shared.f64 	%fd49, [%r8];
	ld.shared.f64 	%fd50, [%r8+128];
	max.f64 	%fd51, %fd49, %fd50;
	st.shared.f64 	[%r8], %fd51;
$L__BB11_13:
	bar.sync 	0;
	setp.gt.u32 	%p7, %r2, 7;
	@%p7 bra 	$L__BB11_15;
	ld.shared.f64 	%fd52, [%r8];
	ld.shared.f64 	%fd53, [%r8+64];
	max.f64 	%fd54, %fd52, %fd53;
	st.shared.f64 	[%r8], %fd54;
$L__BB11_15:
	bar.sync 	0;
	setp.gt.u32 	%p8, %r2, 3;
	@%p8 bra 	$L__BB11_17;
	ld.shared.f64 	%fd55, [%r8];
	ld.shared.f64 	%fd56, [%r8+32];
	max.f64 	%fd57, %fd55, %fd56;
	st.shared.f64 	[%r8], %fd57;
$L__BB11_17:
	bar.sync 	0;
	setp.gt.u32 	%p9, %r2, 1;
	@%p9 bra 	$L__BB11_19;
	ld.shared.f64 	%fd58, [%r8];
	ld.shared.f64 	%fd59, [%r8+16];
	max.f64 	%fd60, %fd58, %fd59;
	st.shared.f64 	[%r8], %fd60;
$L__BB11_19:
	bar.sync 	0;
	setp.ne.s32 	%p10, %r2, 0;
	@%p10 bra 	$L__BB11_21;
	ld.shared.f64 	%fd61, [%r8];
	ld.shared.f64 	%fd62, [_ZZ11calculate_vdPKdS0_S0_PdS1_E9max_cache+8];
	max.f64 	%fd63, %fd61, %fd62;
	st.shared.f64 	[%r8], %fd63;
$L__BB11_21:
	setp.ne.s32 	%p11, %r2, 0;
	bar.sync 	0;
	@%p11 bra 	$L__BB11_23;
	ld.shared.f64 	%fd64, [_ZZ11calculate_vdPKdS0_S0_PdS1_E9max_cache];
	mov.u32 	%r30, %nctaid.y;
	mad.lo.s32 	%r31, %r30, %r1, %r4;
	cvta.to.global.u64 	%rd34, %rd5;
	mul.wide.u32 	%rd35, %r31, 8;
	add.s64 	%rd36, %rd34, %rd35;
	st.global.f64 	[%rd36], %fd64;
$L__BB11_23:
	ret;

}


// ===== COMPILED SASS (sm_100) =====

	.target	sm_100

	.elftype	@"ET_EXEC"


//--------------------- .note.nv.tkinfo           --------------------------
	.section	.note.nv.tkinfo,"",@"SHT_NOTE"
	.sectionflags	@"SHF_NOTE_NV_TKINFO"
	.tkinfo
        /*0018*/ 	.word	0x00000002
        /*0030*/ 	.string	""
        /*0030*/ 	.string	"ptxas"
        /*0030*/ 	.string	"Cuda compilation tools, release 13.0, V13.0.88"
        /*0030*/ 	.string	"Build cuda_13.0.r13.0/compiler.36424714_0"
        /*0030*/ 	.string	"-arch sm_100 -m 64 "



//--------------------- .note.nv.cuinfo           --------------------------
	.section	.note.nv.cuinfo,"",@"SHT_NOTE"
	.sectionflags	@"SHF_NOTE_NV_CUINFO"
        /*0018*/ 	.short	0x0002
        /*001a*/ 	.short	0x0064
        /*001c*/ 	.short	0x0082
	.zero		2


//--------------------- .nv.info                  --------------------------
	.section	.nv.info,"",@"SHT_CUDA_INFO"
	.align	4


	//----- nvinfo : EIATTR_REGCOUNT
	.align		4
        /*0000*/ 	.byte	0x04, 0x2f
        /*0002*/ 	.short	(.L_1 - .L_0)
	.align		4
.L_0:
        /*0004*/ 	.word	index@(_Z7set_BCsPdS_)
        /*0008*/ 	.word	0x00000016


	//----- nvinfo : EIATTR_FRAME_SIZE
	.align		4
.L_1:
        /*000c*/ 	.byte	0x04, 0x11
        /*000e*/ 	.short	(.L_3 - .L_2)
	.align		4
.L_2:
        /*0010*/ 	.word	index@(_Z7set_BCsPdS_)
        /*0014*/ 	.word	0x00000000


	//----- nvinfo : EIATTR_REGCOUNT
	.align		4
.L_3:
        /*0018*/ 	.byte	0x04, 0x2f
        /*001a*/ 	.short	(.L_5 - .L_4)
	.align		4
.L_4:
        /*001c*/ 	.word	index@(_Z11calculate_FdPKdS0_Pd)
        /*0020*/ 	.word	0x00000020


	//----- nvinfo : EIATTR_FRAME_SIZE
	.align		4
.L_5:
        /*0024*/ 	.byte	0x04, 0x11
        /*0026*/ 	.short	(.L_7 - .L_6)
	.align		4
.L_6:
        /*0028*/ 	.word	index@($__internal_4_$__cuda_sm20_div_rn_f64_full)
        /*002c*/ 	.word	0x00000000


	//----- nvinfo : EIATTR_FRAME_SIZE
	.align		4
.L_7:
        /*0030*/ 	.byte	0x04, 0x11
        /*0032*/ 	.short	(.L_9 - .L_8)
	.align		4
.L_8:
        /*0034*/ 	.word	index@(_Z11calculate_FdPKdS0_Pd)
        /*0038*/ 	.word	0x00000000


	//----- nvinfo : EIATTR_REGCOUNT
	.align		4
.L_9:
        /*003c*/ 	.byte	0x04, 0x2f
        /*003e*/ 	.short	(.L_11 - .L_10)
	.align		4
.L_10:
        /*0040*/ 	.word	index@(_Z11calculate_GdPKdS0_Pd)
        /*0044*/ 	.word	0x00000020


	//----- nvinfo : EIATTR_FRAME_SIZE
	.align		4
.L_11:
        /*0048*/ 	.byte	0x04, 0x11
        /*004a*/ 	.short	(.L_13 - .L_12)
	.align		4
.L_12:
        /*004c*/ 	.word	index@($__internal_3_$__cuda_sm20_div_rn_f64_full)
        /*0050*/ 	.word	0x00000000


	//----- nvinfo : EIATTR_FRAME_SIZE
	.align		4
.L_13:
        /*0054*/ 	.byte	0x04, 0x11
        /*0056*/ 	.short	(.L_15 - .L_14)
	.align		4
.L_14:
        /*0058*/ 	.word	index@(_Z11calculate_GdPKdS0_Pd)
        /*005c*/ 	.word	0x00000000


	//----- nvinfo : EIATTR_REGCOUNT
	.align		4
.L_15:
        /*0060*/ 	.byte	0x04, 0x2f
        /*0062*/ 	.short	(.L_17 - .L_16)
	.align		4
.L_16:
        /*0064*/ 	.word	index@(_Z12sum_pressurePKdS0_Pd)
        /*0068*/ 	.word	0x00000013


	//----- nvinfo : EIATTR_FRAME_SIZE
	.align		4
.L_17:
        /*006c*/ 	.byte	0x04, 0x11
        /*006e*/ 	.short	(.L_19 - .L_18)
	.align		4
.L_18:
        /*0070*/ 	.word	index@(_Z12sum_pressurePKdS0_Pd)
        /*0074*/ 	.word	0x00000000


	//----- nvinfo : EIATTR_REGCOUNT
	.align		4
.L_19:
        /*0078*/ 	.byte	0x04, 0x2f
        /*007a*/ 	.short	(.L_21 - .L_20)
	.align		4
.L_20:
        /*007c*/ 	.word	index@(_Z17set_horz_pres_BCsPdS_)
        /*0080*/ 	.word	0x00000010


	//----- nvinfo : EIATTR_FRAME_SIZE
	.align		4
.L_21:
        /*0084*/ 	.byte	0x04, 0x11
        /*0086*/ 	.short	(.L_23 - .L_22)
	.align		4
.L_22:
        /*0088*/ 	.word	index@(_Z17set_horz_pres_BCsPdS_)
        /*008c*/ 	.word	0x00000000


	//----- nvinfo : EIATTR_REGCOUNT
	.align		4
.L_23:
        /*0090*/ 	.byte	0x04, 0x2f
        /*0092*/ 	.short	(.L_25 - .L_24)
	.align		4
.L_24:
        /*0094*/ 	.word	index@(_Z17set_vert_pres_BCsPdS_)
        /*0098*/ 	.word	0x00000010


	//----- nvinfo : EIATTR_FRAME_SIZE
	.align		4
.L_25:
        /*009c*/ 	.byte	0x04, 0x11
        /*009e*/ 	.short	(.L_27 - .L_26)
	.align		4
.L_26:
        /*00a0*/ 	.word	index@(_Z17set_vert_pres_BCsPdS_)
        /*00a4*/ 	.word	0x00000000


	//----- nvinfo : EIATTR_REGCOUNT
	.align		4
.L_27:
        /*00a8*/ 	.byte	0x04, 0x2f
        /*00aa*/ 	.short	(.L_29 - .L_28)
	.align		4
.L_28:
        /*00ac*/ 	.word	index@(_Z10red_kerneldPKdS0_S0_Pd)
        /*00b0*/ 	.word	0x00000022


	//----- nvinfo : EIATTR_FRAME_SIZE
	.align		4
.L_29:
        /*00b4*/ 	.byte	0x04, 0x11
        /*00b6*/ 	.short	(.L_31 - .L_30)
	.align		4
.L_30:
        /*00b8*/ 	.word	index@($__internal_2_$__cuda_sm20_div_rn_f64_full)
        /*00bc*/ 	.word	0x00000000


	//----- nvinfo : EIATTR_FRAME_SIZE
	.align		4
.L_31:
        /*00c0*/ 	.byte	0x04, 0x11
        /*00c2*/ 	.short	(.L_33 - .L_32)
	.align		4
.L_32:
        /*00c4*/ 	.word	index@(_Z10red_kerneldPKdS0_S0_Pd)
        /*00c8*/ 	.word	0x00000000


	//----- nvinfo : EIATTR_REGCOUNT
	.align		4
.L_33:
        /*00cc*/ 	.byte	0x04, 0x2f
        /*00ce*/ 	.short	(.L_35 - .L_34)
	.align		4
.L_34:
        /*00d0*/ 	.word	index@(_Z12black_kerneldPKdS0_S0_Pd)
        /*00d4*/ 	.word	0x00000022


	//----- nvinfo : EIATTR_FRAME_SIZE
	.align		4
.L_35:
        /*00d8*/ 	.byte	0x04, 0x11
        /*00da*/ 	.short	(.L_37 - .L_36)
	.align		4
.L_36:
        /*00dc*/ 	.word	index@($__internal_1_$__cuda_sm20_div_rn_f64_full)
        /*00e0*/ 	.word	0x00000000


	//----- nvinfo : EIATTR_FRAME_SIZE
	.align		4
.L_37:
        /*00e4*/ 	.byte	0x04, 0x11
        /*00e6*/ 	.short	(.L_39 - .L_38)
	.align		4
.L_38:
        /*00e8*/ 	.word	index@(_Z12black_kerneldPKdS0_S0_Pd)
        /*00ec*/ 	.word	0x00000000


	//----- nvinfo : EIATTR_REGCOUNT
	.align		4
.L_39:
        /*00f0*/ 	.byte	0x04, 0x2f
        /*00f2*/ 	.short	(.L_41 - .L_40)
	.align		4
.L_40:
        /*00f4*/ 	.word	index@(_Z13calc_residualdPKdS0_S0_S0_Pd)
        /*00f8*/ 	.word	0x00000030


	//----- nvinfo : EIATTR_FRAME_SIZE
	.align		4
.L_41:
        /*00fc*/ 	.byte	0x04, 0x11
        /*00fe*/ 	.short	(.L_43 - .L_42)
	.align		4
.L_42:
        /*0100*/ 	.word	index@($__internal_0_$__cuda_sm20_div_rn_f64_full)
        /*0104*/ 	.word	0x00000000


	//----- nvinfo : EIATTR_FRAME_SIZE
	.align		4
.L_43:
        /*0108*/ 	.byte	0x04, 0x11
        /*010a*/ 	.short	(.L_45 - .L_44)
	.align		4
.L_44:
        /*010c*/ 	.word	index@(_Z13calc_residualdPKdS0_S0_S0_Pd)
        /*0110*/ 	.word	0x00000000


	//----- nvinfo : EIATTR_REGCOUNT
	.align		4
.L_45:
        /*0114*/ 	.byte	0x04, 0x2f
        /*0116*/ 	.short	(.L_47 - .L_46)
	.align		4
.L_46:
        /*0118*/ 	.word	index@(_Z12final_reducePKdPdi)
        /*011c*/ 	.word	0x0000000e


	//----- nvinfo : EIATTR_FRAME_SIZE
	.align		4
.L_47:
        /*0120*/ 	.byte	0x04, 0x11
        /*0122*/ 	.short	(.L_49 - .L_48)
	.align		4
.L_48:
        /*0124*/ 	.word	index@(_Z12final_reducePKdPdi)
        /*0128*/ 	.word	0x00000000


	//----- nvinfo : EIATTR_REGCOUNT
	.align		4
.L_49:
        /*012c*/ 	.byte	0x04, 0x2f
        /*012e*/ 	.short	(.L_51 - .L_50)
	.align		4
.L_50:
        /*0130*/ 	.word	index@(_Z11calculate_udPKdS0_S0_PdS1_)
        /*0134*/ 	.word	0x00000020


	//----- nvinfo : EIATTR_FRAME_SIZE
	.align		4
.L_51:
        /*0138*/ 	.byte	0x04, 0x11
        /*013a*/ 	.short	(.L_53 - .L_52)
	.align		4
.L_52:
        /*013c*/ 	.word	index@(_Z11calculate_udPKdS0_S0_PdS1_)
        /*0140*/ 	.word	0x00000000


	//----- nvinfo : EIATTR_REGCOUNT
	.align		4
.L_53:
        /*0144*/ 	.byte	0x04, 0x2f
        /*0146*/ 	.short	(.L_55 - .L_54)
	.align		4
.L_54:
        /*0148*/ 	.word	index@(_Z11calculate_vdPKdS0_S0_PdS1_)
        /*014c*/ 	.word	0x0000001e


	//----- nvinfo : EIATTR_FRAME_SIZE
	.align		4
.L_55:
        /*0150*/ 	.byte	0x04, 0x11
        /*0152*/ 	.short	(.L_57 - .L_56)
	.align		4
.L_56:
        /*0154*/ 	.word	index@(_Z11calculate_vdPKdS0_S0_PdS1_)
        /*0158*/ 	.word	0x00000000


	//----- nvinfo : EIATTR_MIN_STACK_SIZE
	.align		4
.L_57:
        /*015c*/ 	.byte	0x04, 0x12
        /*015e*/ 	.short	(.L_59 - .L_58)
	.align		4
.L_58:
        /*0160*/ 	.word	index@(_Z11calculate_vdPKdS0_S0_PdS1_)
        /*0164*/ 	.word	0x00000000


	//----- nvinfo : EIATTR_MIN_STACK_SIZE
	.align		4
.L_59:
        /*0168*/ 	.byte	0x04, 0x12
        /*016a*/ 	.short	(.L_61 - .L_60)
	.align		4
.L_60:
        /*016c*/ 	.word	index@(_Z11calculate_udPKdS0_S0_PdS1_)
        /*0170*/ 	.word	0x00000000


	//----- nvinfo : EIATTR_MIN_STACK_SIZE
	.align		4
.L_61:
        /*0174*/ 	.byte	0x04, 0x12
        /*0176*/ 	.short	(.L_63 - .L_62)
	.align		4
.L_62:
        /*0178*/ 	.word	index@(_Z12final_reducePKdPdi)
        /*017c*/ 	.word	0x00000000


	//----- nvinfo : EIATTR_MIN_STACK_SIZE
	.align		4
.L_63:
        /*0180*/ 	.byte	0x04, 0x12
        /*0182*/ 	.short	(.L_65 - .L_64)
	.align		4
.L_64:
        /*0184*/ 	.word	index@(_Z13calc_residualdPKdS0_S0_S0_Pd)
        /*0188*/ 	.word	0x00000000


	//----- nvinfo : EIATTR_MIN_STACK_SIZE
	.align		4
.L_65:
        /*018c*/ 	.byte	0x04, 0x12
        /*018e*/ 	.short	(.L_67 - .L_66)
	.align		4
.L_66:
        /*0190*/ 	.word	index@(_Z12black_kerneldPKdS0_S0_Pd)
        /*0194*/ 	.word	0x00000000


	//----- nvinfo : EIATTR_MIN_STACK_SIZE
	.align		4
.L_67:
        /*0198*/ 	.byte	0x04, 0x12
        /*019a*/ 	.short	(.L_69 - .L_68)
	.align		4
.L_68:
        /*019c*/ 	.word	index@(_Z10red_kerneldPKdS0_S0_Pd)
        /*01a0*/ 	.word	0x00000000


	//----- nvinfo : EIATTR_MIN_STACK_SIZE
	.align		4
.L_69:
        /*01a4*/ 	.byte	0x04, 0x12
        /*01a6*/ 	.short	(.L_71 - .L_70)
	.align		4
.L_70:
        /*01a8*/ 	.word	index@(_Z17set_vert_pres_BCsPdS_)
        /*01ac*/ 	.word	0x00000000


	//----- nvinfo : EIATTR_MIN_STACK_SIZE
	.align		4
.L_71:
        /*01b0*/ 	.byte	0x04, 0x12
        /*01b2*/ 	.short	(.L_73 - .L_72)
	.align		4
.L_72:
        /*01b4*/ 	.word	index@(_Z17set_horz_pres_BCsPdS_)
        /*01b8*/ 	.word	0x00000000


	//----- nvinfo : EIATTR_MIN_STACK_SIZE
	.align		4
.L_73:
        /*01bc*/ 	.byte	0x04, 0x12
        /*01be*/ 	.short	(.L_75 - .L_74)
	.align		4
.L_74:
        /*01c0*/ 	.word	index@(_Z12sum_pressurePKdS0_Pd)
        /*01c4*/ 	.word	0x00000000


	//----- nvinfo : EIATTR_MIN_STACK_SIZE
	.align		4
.L_75:
        /*01c8*/ 	.byte	0x04, 0x12
        /*01ca*/ 	.short	(.L_77 - .L_76)
	.align		4
.L_76:
        /*01cc*/ 	.word	index@(_Z11calculate_GdPKdS0_Pd)
        /*01d0*/ 	.word	0x00000000


	//----- nvinfo : EIATTR_MIN_STACK_SIZE
	.align		4
.L_77:
        /*01d4*/ 	.byte	0x04, 0x12
        /*01d6*/ 	.short	(.L_79 - .L_78)
	.align		4
.L_78:
        /*01d8*/ 	.word	index@(_Z11calculate_FdPKdS0_Pd)
        /*01dc*/ 	.word	0x00000000


	//----- nvinfo : EIATTR_MIN_STACK_SIZE
	.align		4
.L_79:
        /*01e0*/ 	.byte	0x04, 0x12
        /*01e2*/ 	.short	(.L_81 - .L_80)
	.align		4
.L_80:
        /*01e4*/ 	.word	index@(_Z7set_BCsPdS_)
        /*01e8*/ 	.word	0x00000000
.L_81:


//--------------------- .nv.compat                --------------------------
	.section	.nv.compat,"",@"SHT_CUDA_COMPAT_INFO"
	.align	4
        /*0000*/ 	.byte	0x02, 0x09, 0x00, 0x00, 0x02, 0x02, 0x01, 0x00, 0x02, 0x05, 0x05, 0x00, 0x03, 0x07, 0x01, 0x01
        /*0010*/ 	.byte	0x02, 0x03, 0x00, 0x00, 0x02, 0x06, 0x01, 0x00, 0x04, 0x0b, 0x08, 0x00, 0x01, 0x00, 0x00, 0x00
        /*0020*/ 	.byte	0x00, 0x00, 0x00, 0x00


//--------------------- .nv.info._Z11calculate_vdPKdS0_S0_PdS1_ --------------------------
	.section	.nv.info._Z11calculate_vdPKdS0_S0_PdS1_,"",@"SHT_CUDA_INFO"
	.sectionflags	@""
	.align	4


	//----- nvinfo : EIATTR_CUDA_API_VERSION
	.align		4
        /*0000*/ 	.byte	0x04, 0x37
        /*0002*/ 	.short	(.L_83 - .L_82)
.L_82:
        /*0004*/ 	.word	0x00000082


	//----- nvinfo : EIATTR_KPARAM_INFO
	.align		4
.L_83:
        /*0008*/ 	.byte	0x04, 0x17
        /*000a*/ 	.short	(.L_85 - .L_84)
.L_84:
        /*000c*/ 	.word	0x00000000
        /*0010*/ 	.short	0x0005
        /*0012*/ 	.short	0x0028
        /*0014*/ 	.byte	0x00, 0xf5, 0x21, 0x00


	//----- nvinfo : EIATTR_KPARAM_INFO
	.align		4
.L_85:
        /*0018*/ 	.byte	0x04, 0x17
        /*001a*/ 	.short	(.L_87 - .L_86)
.L_86:
        /*001c*/ 	.word	0x00000000
        /*0020*/ 	.short	0x0004
        /*0022*/ 	.short	0x0020
        /*0024*/ 	.byte	0x00, 0xf5, 0x21, 0x00


	//----- nvinfo : EIATTR_KPARAM_INFO
	.align		4
.L_87:
        /*0028*/ 	.byte	0x04, 0x17
        /*002a*/ 	.short	(.L_89 - .L_88)
.L_88:
        /*002c*/ 	.word	0x00000000
        /*0030*/ 	.short	0x0003
        /*0032*/ 	.short	0x0018
        /*0034*/ 	.byte	0x00, 0xf5, 0x21, 0x00


	//----- nvinfo : EIATTR_KPARAM_INFO
	.align		4
.L_89:
        /*0038*/ 	.byte	0x04, 0x17
        /*003a*/ 	.short	(.L_91 - .L_90)
.L_90:
        /*003c*/ 	.word	0x00000000
        /*0040*/ 	.short	0x0002
        /*0042*/ 	.short	0x0010
        /*0044*/ 	.byte	0x00, 0xf5, 0x21, 0x00


	//----- nvinfo : EIATTR_KPARAM_INFO
	.align		4
.L_91:
        /*0048*/ 	.byte	0x04, 0x17
        /*004a*/ 	.short	(.L_93 - .L_92)
.L_92:
        /*004c*/ 	.word	0x00000000
        /*0050*/ 	.short	0x0001
        /*0052*/ 	.short	0x0008
        /*0054*/ 	.byte	0x00, 0xf5, 0x21, 0x00


	//----- nvinfo : EIATTR_KPARAM_INFO
	.align		4
.L_93:
        /*0058*/ 	.byte	0x04, 0x17
        /*005a*/ 	.short	(.L_95 - .L_94)
.L_94:
        /*005c*/ 	.word	0x00000000
        /*0060*/ 	.short	0x0000
        /*0062*/ 	.short	0x0000
        /*0064*/ 	.byte	0x00, 0xf0, 0x21, 0x00


	//----- nvinfo : EIATTR_SPARSE_MMA_MASK
	.align		4
.L_95:
        /*0068*/ 	.byte	0x03, 0x50
        /*006a*/ 	.short	0x0000


	//----- nvinfo : EIATTR_MAXREG_COUNT
	.align		4
        /*006c*/ 	.byte	0x03, 0x1b
        /*006e*/ 	.short	0x00ff


	//----- nvinfo : EIATTR_NUM_BARRIERS
	.align		4
        /*0070*/ 	.byte	0x02, 0x4c
        /*0072*/ 	.byte	0x01
	.zero		1


	//----- nvinfo : EIATTR_MERCURY_ISA_VERSION
	.align		4
        /*0074*/ 	.byte	0x03, 0x5f
        /*0076*/ 	.short	0x0101


	//----- nvinfo : EIATTR_VRC_CTA_INIT_COUNT
	.align		4
        /*0078*/ 	.byte	0x02, 0x4a
	.zero		1
	.zero		1


	//----- nvinfo : EIATTR_EXIT_INSTR_OFFSETS
	.align		4
        /*007c*/ 	.byte	0x04, 0x1c
        /*007e*/ 	.short	(.L_97 - .L_96)


	//   ....[0]....
.L_96:
        /*0080*/ 	.word	0x00000dc0


	//   ....[1]....
        /*0084*/ 	.word	0x00000e30


	//----- nvinfo : EIATTR_CRS_STACK_SIZE
	.align		4
.L_97:
        /*0088*/ 	.byte	0x04, 0x1e
        /*008a*/ 	.short	(.L_99 - .L_98)
.L_98:
        /*008c*/ 	.word	0x00000000


	//----- nvinfo : EIATTR_CBANK_PARAM_SIZE
	.align		4
.L_99:
        /*0090*/ 	.byte	0x03, 0x19
        /*0092*/ 	.short	0x0030


	//----- nvinfo : EIATTR_PARAM_CBANK
	.align		4
        /*0094*/ 	.byte	0x04, 0x0a
        /*0096*/ 	.short	(.L_101 - .L_100)
	.align		4
.L_100:
        /*0098*/ 	.word	index@(.nv.constant0._Z11calculate_vdPKdS0_S0_PdS1_)
        /*009c*/ 	.short	0x0380
        /*009e*/ 	.short	0x0030


	//----- nvinfo : EIATTR_SW_WAR
	.align		4
.L_101:
        /*00a0*/ 	.byte	0x04, 0x36
        /*00a2*/ 	.short	(.L_103 - .L_102)
.L_102:
        /*00a4*/ 	.word	0x00000008
.L_103:


//--------------------- .nv.info._Z11calculate_udPKdS0_S0_PdS1_ --------------------------
	.section	.nv.info._Z11calculate_udPKdS0_S0_PdS1_,"",@"SHT_CUDA_INFO"
	.sectionflags	@""
	.align	4


	//----- nvinfo : EIATTR_CUDA_API_VERSION
	.align		4
        /*0000*/ 	.byte	0x04, 0x37
        /*0002*/ 	.short	(.L_105 - .L_104)
.L_104:
        /*0004*/ 	.word	0x00000082


	//----- nvinfo : EIATTR_KPARAM_INFO
	.align		4
.L_105:
        /*0008*/ 	.byte	0x04, 0x17
        /*000a*/ 	.short	(.L_107 - .L_106)
.L_106:
        /*000c*/ 	.word	0x00000000
        /*0010*/ 	.short	0x0005
        /*0012*/ 	.short	0x0028
        /*0014*/ 	.byte	0x00, 0xf5, 0x21, 0x00


	//----- nvinfo : EIATTR_KPARAM_INFO
	.align		4
.L_107:
        /*0018*/ 	.byte	0x04, 0x17
        /*001a*/ 	.short	(.L_109 - .L_108)
.L_108:
        /*001c*/ 	.word	0x00000000
        /*0020*/ 	.short	0x0004
        /*0022*/ 	.short	0x0020
        /*0024*/ 	.byte	0x00, 0xf5, 0x21, 0x00


	//----- nvinfo : EIATTR_KPARAM_INFO
	.align		4
.L_109:
        /*0028*/ 	.byte	0x04, 0x17
        /*002a*/ 	.short	(.L_111 - .L_110)
.L_110:
        /*002c*/ 	.word	0x00000000
        /*0030*/ 	.short	0x0003
        /*0032*/ 	.short	0x0018
        /*0034*/ 	.byte	0x00, 0xf5, 0x21, 0x00


	//----- nvinfo : EIATTR_KPARAM_INFO
	.align		4
.L_111:
        /*0038*/ 	.byte	0x04, 0x17
        /*003a*/ 	.short	(.L_113 - .L_112)
.L_112:
        /*003c*/ 	.word	0x00000000
        /*0040*/ 	.short	0x0002
        /*0042*/ 	.short	0x0010
        /*0044*/ 	.byte	0x00, 0xf5, 0x21, 0x00


	//----- nvinfo : EIATTR_KPARAM_INFO
	.align		4
.L_113:
        /*0048*/ 	.byte	0x04, 0x17
        /*004a*/ 	.short	(.L_115 - .L_114)
.L_114:
        /*004c*/ 	.word	0x00000000
        /*0050*/ 	.short	0x0001
        /*0052*/ 	.short	0x0008
        /*0054*/ 	.byte	0x00, 0xf5, 0x21, 0x00


	//----- nvinfo : EIATTR_KPARAM_INFO
	.align		4
.L_115:
        /*0058*/ 	.byte	0x04, 0x17
        /*005a*/ 	.short	(.L_117 - .L_116)
.L_116:
        /*005c*/ 	.word	0x00000000
        /*0060*/ 	.short	0x0000
        /*0062*/ 	.short	0x0000
        /*0064*/ 	.byte	0x00, 0xf0, 0x21, 0x00


	//----- nvinfo : EIATTR_SPARSE_MMA_MASK
	.align		4
.L_117:
        /*0068*/ 	.byte	0x03, 0x50
        /*006a*/ 	.short	0x0000


	//----- nvinfo : EIATTR_MAXREG_COUNT
	.align		4
        /*006c*/ 	.byte	0x03, 0x1b
        /*006e*/ 	.short	0x00ff


	//----- nvinfo : EIATTR_NUM_BARRIERS
	.align		4
        /*0070*/ 	.byte	0x02, 0x4c
        /*0072*/ 	.byte	0x01
	.zero		1


	//----- nvinfo : EIATTR_MERCURY_ISA_VERSION
	.align		4
        /*0074*/ 	.byte	0x03, 0x5f
        /*0076*/ 	.short	0x0101


	//----- nvinfo : EIATTR_VRC_CTA_INIT_COUNT
	.align		4
        /*0078*/ 	.byte	0x02, 0x4a
	.zero		1
	.zero		1


	//----- nvinfo : EIATTR_EXIT_INSTR_OFFSETS
	.align		4
        /*007c*/ 	.byte	0x04, 0x1c
        /*007e*/ 	.short	(.L_119 - .L_118)


	//   ....[0]....
.L_118:
        /*0080*/ 	.word	0x00000cf0


	//   ....[1]....
        /*0084*/ 	.word	0x00000d60


	//----- nvinfo : EIATTR_CRS_STACK_SIZE
	.align		4
.L_119:
        /*0088*/ 	.byte	0x04, 0x1e
        /*008a*/ 	.short	(.L_121 - .L_120)
.L_120:
        /*008c*/ 	.word	0x00000000


	//----- nvinfo : EIATTR_CBANK_PARAM_SIZE
	.align		4
.L_121:
        /*0090*/ 	.byte	0x03, 0x19
        /*0092*/ 	.short	0x0030


	//----- nvinfo : EIATTR_PARAM_CBANK
	.align		4
        /*0094*/ 	.byte	0x04, 0x0a
        /*0096*/ 	.short	(.L_123 - .L_122)
	.align		4
.L_122:
        /*0098*/ 	.word	index@(.nv.constant0._Z11calculate_udPKdS0_S0_PdS1_)
        /*009c*/ 	.short	0x0380
        /*009e*/ 	.short	0x0030


	//----- nvinfo : EIATTR_SW_WAR
	.align		4
.L_123:
        /*00a0*/ 	.byte	0x04, 0x36
        /*00a2*/ 	.short	(.L_125 - .L_124)
.L_124:
        /*00a4*/ 	.word	0x00000008
.L_125:


//--------------------- .nv.info._Z12final_reducePKdPdi --------------------------
	.section	.nv.info._Z12final_reducePKdPdi,"",@"SHT_CUDA_INFO"
	.sectionflags	@""
	.align	4


	//----- nvinfo : EIATTR_CUDA_API_VERSION
	.align		4
        /*0000*/ 	.byte	0x04, 0x37
        /*0002*/ 	.short	(.L_127 - .L_126)
.L_126:
        /*0004*/ 	.word	0x00000082


	//----- nvinfo : EIATTR_KPARAM_INFO
	.align		4
.L_127:
        /*0008*/ 	.byte	0x04, 0x17
        /*000a*/ 	.short	(.L_129 - .L_128)
.L_128:
        /*000c*/ 	.word	0x00000000
        /*0010*/ 	.short	0x0002
        /*0012*/ 	.short	0x0010
        /*0014*/ 	.byte	0x00, 0xf0, 0x11, 0x00


	//----- nvinfo : EIATTR_KPARAM_INFO
	.align		4
.L_129:
        /*0018*/ 	.byte	0x04, 0x17
        /*001a*/ 	.short	(.L_131 - .L_130)
.L_130:
        /*001c*/ 	.word	0x00000000
        /*0020*/ 	.short	0x0001
        /*0022*/ 	.short	0x0008
        /*0024*/ 	.byte	0x00, 0xf5, 0x21, 0x00


	//----- nvinfo : EIATTR_KPARAM_INFO
	.align		4
.L_131:
        /*0028*/ 	.byte	0x04, 0x17
        /*002a*/ 	.short	(.L_133 - .L_132)
.L_132:
        /*002c*/ 	.word	0x00000000
        /*0030*/ 	.short	0x0000
        /*0032*/ 	.short	0x0000
        /*0034*/ 	.byte	0x00, 0xf5, 0x21, 0x00


	//----- nvinfo : EIATTR_SPARSE_MMA_MASK
	.align		4
.L_133:
        /*0038*/ 	.byte	0x03, 0x50
        /*003a*/ 	.short	0x0000


	//----- nvinfo : EIATTR_MAXREG_COUNT
	.align		4
        /*003c*/ 	.byte	0x03, 0x1b
        /*003e*/ 	.short	0x00ff


	//----- nvinfo : EIATTR_NUM_BARRIERS
	.align		4
        /*0040*/ 	.byte	0x02, 0x4c
        /*0042*/ 	.byte	0x01
	.zero		1


	//----- nvinfo : EIATTR_MERCURY_ISA_VERSION
	.align		4
        /*0044*/ 	.byte	0x03, 0x5f
        /*0046*/ 	.short	0x0101


	//----- nvinfo : EIATTR_VRC_CTA_INIT_COUNT
	.align		4
        /*0048*/ 	.byte	0x02, 0x4a
	.zero		1
	.zero		1


	//----- nvinfo : EIATTR_EXIT_INSTR_OFFSETS
	.align		4
        /*004c*/ 	.byte	0x04, 0x1c
        /*004e*/ 	.short	(.L_135 - .L_134)


	//   ....[0]....
.L_134:
        /*0050*/ 	.word	0x00000280


	//   ....[1]....
        /*0054*/ 	.word	0x00000300


	//----- nvinfo : EIATTR_CBANK_PARAM_SIZE
	.align		4
.L_135:
        /*0058*/ 	.byte	0x03, 0x19
        /*005a*/ 	.short	0x0014


	//----- nvinfo : EIATTR_PARAM_CBANK
	.align		4
        /*005c*/ 	.byte	0x04, 0x0a
        /*005e*/ 	.short	(.L_137 - .L_136)
	.align		4
.L_136:
        /*0060*/ 	.word	index@(.nv.constant0._Z12final_reducePKdPdi)
        /*0064*/ 	.short	0x0380
        /*0066*/ 	.short	0x0014


	//----- nvinfo : EIATTR_SW_WAR
	.align		4
.L_137:
        /*0068*/ 	.byte	0x04, 0x36
        /*006a*/ 	.short	(.L_139 - .L_138)
.L_138:
        /*006c*/ 	.word	0x00000008
.L_139:


//--------------------- .nv.info._Z13calc_residualdPKdS0_S0_S0_Pd --------------------------
	.section	.nv.info._Z13calc_residualdPKdS0_S0_S0_Pd,"",@"SHT_CUDA_INFO"
	.sectionflags	@""
	.align	4


	//----- nvinfo : EIATTR_CUDA_API_VERSION
	.align		4
        /*0000*/ 	.byte	0x04, 0x37
        /*0002*/ 	.short	(.L_141 - .L_140)
.L_140:
        /*0004*/ 	.word	0x00000082


	//----- nvinfo : EIATTR_KPARAM_INFO
	.align		4
.L_141:
        /*0008*/ 	.byte	0x04, 0x17
        /*000a*/ 	.short	(.L_143 - .L_142)
.L_142:
        /*000c*/ 	.word	0x00000000
        /*0010*/ 	.short	0x0005
        /*0012*/ 	.short	0x0028
        /*0014*/ 	.byte	0x00, 0xf5, 0x21, 0x00


	//----- nvinfo : EIATTR_KPARAM_INFO
	.align		4
.L_143:
        /*0018*/ 	.byte	0x04, 0x17
        /*001a*/ 	.short	(.L_145 - .L_144)
.L_144:
        /*001c*/ 	.word	0x00000000
        /*0020*/ 	.short	0x0004
        /*0022*/ 	.short	0x0020
        /*0024*/ 	.byte	0x00, 0xf5, 0x21, 0x00


	//----- nvinfo : EIATTR_KPARAM_INFO
	.align		4
.L_145:
        /*0028*/ 	.byte	0x04, 0x17
        /*002a*/ 	.short	(.L_147 - .L_146)
.L_146:
        /*002c*/ 	.word	0x00000000
        /*0030*/ 	.short	0x0003
        /*0032*/ 	.short	0x0018
        /*0034*/ 	.byte	0x00, 0xf5, 0x21, 0x00


	//----- nvinfo : EIATTR_KPARAM_INFO
	.align		4
.L_147:
        /*0038*/ 	.byte	0x04, 0x17
        /*003a*/ 	.short	(.L_149 - .L_148)
.L_148:
        /*003c*/ 	.word	0x00000000
        /*0040*/ 	.short	0x0002
        /*0042*/ 	.short	0x0010
        /*0044*/ 	.byte	0x00, 0xf5, 0x21, 0x00


	//----- nvinfo : EIATTR_KPARAM_INFO
	.align		4
.L_149:
        /*0048*/ 	.byte	0x04, 0x17
        /*004a*/ 	.short	(.L_151 - .L_150)
.L_150:
        /*004c*/ 	.word	0x00000000
        /*0050*/ 	.short	0x0001
        /*0052*/ 	.short	0x0008
        /*0054*/ 	.byte	0x00, 0xf5, 0x21, 0x00


	//----- nvinfo : EIATTR_KPARAM_INFO
	.align		4
.L_151:
        /*0058*/ 	.byte	0x04, 0x17
        /*005a*/ 	.short	(.L_153 - .L_152)
.L_152:
        /*005c*/ 	.word	0x00000000
        /*0060*/ 	.short	0x0000
        /*0062*/ 	.short	0x0000
        /*0064*/ 	.byte	0x00, 0xf0, 0x21, 0x00


	//----- nvinfo : EIATTR_SPARSE_MMA_MASK
	.align		4
.L_153:
        /*0068*/ 	.byte	0x03, 0x50
        /*006a*/ 	.short	0x0000


	//----- nvinfo : EIATTR_MAXREG_COUNT
	.align		4
        /*006c*/ 	.byte	0x03, 0x1b
        /*006e*/ 	.short	0x00ff


	//----- nvinfo : EIATTR_NUM_BARRIERS
	.align		4
        /*0070*/ 	.byte	0x02, 0x4c
        /*0072*/ 	.byte	0x01
	.zero		1


	//----- nvinfo : EIATTR_MERCURY_ISA_VERSION
	.align		4
        /*0074*/ 	.byte	0x03, 0x5f
        /*0076*/ 	.short	0x0101


	//----- nvinfo : EIATTR_VRC_CTA_INIT_COUNT
	.align		4
        /*0078*/ 	.byte	0x02, 0x4a
	.zero		1
	.zero		1


	//----- nvinfo : EIATTR_EXIT_INSTR_OFFSETS
	.align		4
        /*007c*/ 	.byte	0x04, 0x1c
        /*007e*/ 	.short	(.L_155 - .L_154)


	//   ....[0]....
.L_154:
        /*0080*/ 	.word	0x00000b70


	//   ....[1]....
        /*0084*/ 	.word	0x00000be0


	//----- nvinfo : EIATTR_CRS_STACK_SIZE
	.align		4
.L_155:
        /*0088*/ 	.byte	0x04, 0x1e
        /*008a*/ 	.short	(.L_157 - .L_156)
.L_156:
        /*008c*/ 	.word	0x00000000


	//----- nvinfo : EIATTR_CBANK_PARAM_SIZE
	.align		4
.L_157:
        /*0090*/ 	.byte	0x03, 0x19
        /*0092*/ 	.short	0x0030


	//----- nvinfo : EIATTR_PARAM_CBANK
	.align		4
        /*0094*/ 	.byte	0x04, 0x0a
        /*0096*/ 	.short	(.L_159 - .L_158)
	.align		4
.L_158:
        /*0098*/ 	.word	index@(.nv.constant0._Z13calc_residualdPKdS0_S0_S0_Pd)
        /*009c*/ 	.short	0x0380
        /*009e*/ 	.short	0x0030


	//----- nvinfo : EIATTR_SW_WAR
	.align		4
.L_159:
        /*00a0*/ 	.byte	0x04, 0x36
        /*00a2*/ 	.short	(.L_161 - .L_160)
.L_160:
        /*00a4*/ 	.word	0x00000008
.L_161:


//--------------------- .nv.info._Z12black_kerneldPKdS0_S0_Pd --------------------------
	.section	.nv.info._Z12black_kerneldPKdS0_S0_Pd,"",@"SHT_CUDA_INFO"
	.sectionflags	@""
	.align	4


	//----- nvinfo : EIATTR_CUDA_API_VERSION
	.align		4
        /*0000*/ 	.byte	0x04, 0x37
        /*0002*/ 	.short	(.L_163 - .L_162)
.L_162:
        /*0004*/ 	.word	0x00000082


	//----- nvinfo : EIATTR_KPARAM_INFO
	.align		4
.L_163:
        /*0008*/ 	.byte	0x04, 0x17
        /*000a*/ 	.short	(.L_165 - .L_164)
.L_164:
        /*000c*/ 	.word	0x00000000
        /*0010*/ 	.short	0x0004
        /*0012*/ 	.short	0x0020
        /*0014*/ 	.byte	0x00, 0xf5, 0x21, 0x00


	//----- nvinfo : EIATTR_KPARAM_INFO
	.align		4
.L_165:
        /*0018*/ 	.byte	0x04, 0x17
        /*001a*/ 	.short	(.L_167 - .L_166)
.L_166:
        /*001c*/ 	.word	0x00000000
        /*0020*/ 	.short	0x0003
        /*0022*/ 	.short	0x0018
        /*0024*/ 	.byte	0x00, 0xf5, 0x21, 0x00


	//----- nvinfo : EIATTR_KPARAM_INFO
	.align		4
.L_167:
        /*0028*/ 	.byte	0x04, 0x17
        /*002a*/ 	.short	(.L_169 - .L_168)
.L_168:
        /*002c*/ 	.word	0x00000000
        /*0030*/ 	.short	0x0002
        /*0032*/ 	.short	0x0010
        /*0034*/ 	.byte	0x00, 0xf5, 0x21, 0x00


	//----- nvinfo : EIATTR_KPARAM_INFO
	.align		4
.L_169:
        /*0038*/ 	.byte	0x04, 0x17
        /*003a*/ 	.short	(.L_171 - .L_170)
.L_170:
        /*003c*/ 	.word	0x00000000
        /*0040*/ 	.short	0x0001
        /*0042*/ 	.short	0x0008
        /*0044*/ 	.byte	0x00, 0xf5, 0x21, 0x00


	//----- nvinfo : EIATTR_KPARAM_INFO
	.align		4
.L_171:
        /*0048*/ 	.byte	0x04, 0x17
        /*004a*/ 	.short	(.L_173 - .L_172)
.L_172:
        /*004c*/ 	.word	0x00000000
        /*0050*/ 	.short	0x0000
        /*0052*/ 	.short	0x0000
        /*0054*/ 	.byte	0x00, 0xf0, 0x21, 0x00


	//----- nvinfo : EIATTR_SPARSE_MMA_MASK
	.align		4
.L_173:
        /*0058*/ 	.byte	0x03, 0x50
        /*005a*/ 	.short	0x0000


	//----- nvinfo : EIATTR_MAXREG_COUNT
	.align		4
        /*005c*/ 	.byte	0x03, 0x1b
        /*005e*/ 	.short	0x00ff


	//----- nvinfo : EIATTR_MERCURY_ISA_VERSION
	.align		4
        /*0060*/ 	.byte	0x03, 0x5f
        /*0062*/ 	.short	0x0101


	//----- nvinfo : EIATTR_VRC_CTA_INIT_COUNT
	.align		4
        /*0064*/ 	.byte	0x02, 0x4a
	.zero		1
	.zero		1


	//----- nvinfo : EIATTR_EXIT_INSTR_OFFSETS
	.align		4
        /*0068*/ 	.byte	0x04, 0x1c
        /*006a*/ 	.short	(.L_175 - .L_174)


	//   ....[0]....
.L_174:
        /*006c*/ 	.word	0x00000510


	//----- nvinfo : EIATTR_CRS_STACK_SIZE
	.align		4
.L_175:
        /*0070*/ 	.byte	0x04, 0x1e
        /*0072*/ 	.short	(.L_177 - .L_176)
.L_176:
        /*0074*/ 	.word	0x00000000


	//----- nvinfo : EIATTR_CBANK_PARAM_SIZE
	.align		4
.L_177:
        /*0078*/ 	.byte	0x03, 0x19
        /*007a*/ 	.short	0x0028


	//----- nvinfo : EIATTR_PARAM_CBANK
	.align		4
        /*007c*/ 	.byte	0x04, 0x0a
        /*007e*/ 	.short	(.L_179 - .L_178)
	.align		4
.L_178:
        /*0080*/ 	.word	index@(.nv.constant0._Z12black_kerneldPKdS0_S0_Pd)
        /*0084*/ 	.short	0x0380
        /*0086*/ 	.short	0x0028


	//----- nvinfo : EIATTR_SW_WAR
	.align		4
.L_179:
        /*0088*/ 	.byte	0x04, 0x36
        /*008a*/ 	.short	(.L_181 - .L_180)
.L_180:
        /*008c*/ 	.word	0x00000008
.L_181:


//--------------------- .nv.info._Z10red_kerneldPKdS0_S0_Pd --------------------------
	.section	.nv.info._Z10red_kerneldPKdS0_S0_Pd,"",@"SHT_CUDA_INFO"
	.sectionflags	@""
	.align	4


	//----- nvinfo : EIATTR_CUDA_API_VERSION
	.align		4
        /*0000*/ 	.byte	0x04, 0x37
        /*0002*/ 	.short	(.L_183 - .L_182)
.L_182:
        /*0004*/ 	.word	0x00000082


	//----- nvinfo : EIATTR_KPARAM_INFO
	.align		4
.L_183:
        /*0008*/ 	.byte	0x04, 0x17
        /*000a*/ 	.short	(.L_185 - .L_184)
.L_184:
        /*000c*/ 	.word	0x00000000
        /*0010*/ 	.short	0x0004
        /*0012*/ 	.short	0x0020
        /*0014*/ 	.byte	0x00, 0xf5, 0x21, 0x00


	//----- nvinfo : EIATTR_KPARAM_INFO
	.align		4
.L_185:
        /*0018*/ 	.byte	0x04, 0x17
        /*001a*/ 	.short	(.L_187 - .L_186)
.L_186:
        /*001c*/ 	.word	0x00000000
        /*0020*/ 	.short	0x0003
        /*0022*/ 	.short	0x0018
        /*0024*/ 	.byte	0x00, 0xf5, 0x21, 0x00


	//----- nvinfo : EIATTR_KPARAM_INFO
	.align		4
.L_187:
        /*0028*/ 	.byte	0x04, 0x17
        /*002a*/ 	.short	(.L_189 - .L_188)
.L_188:
        /*002c*/ 	.word	0x00000000
        /*0030*/ 	.short	0x0002
        /*0032*/ 	.short	0x0010
        /*0034*/ 	.byte	0x00, 0xf5, 0x21, 0x00


	//----- nvinfo : EIATTR_KPARAM_INFO
	.align		4
.L_189:
        /*0038*/ 	.byte	0x04, 0x17
        /*003a*/ 	.short	(.L_191 - .L_190)
.L_190:
        /*003c*/ 	.word	0x00000000
        /*0040*/ 	.short	0x0001
        /*0042*/ 	.short	0x0008
        /*0044*/ 	.byte	0x00, 0xf5, 0x21, 0x00


	//----- nvinfo : EIATTR_KPARAM_INFO
	.align		4
.L_191:
        /*0048*/ 	.byte	0x04, 0x17
        /*004a*/ 	.short	(.L_193 - .L_192)
.L_192:
        /*004c*/ 	.word	0x00000000
        /*0050*/ 	.short	0x0000
        /*0052*/ 	.short	0x0000
        /*0054*/ 	.byte	0x00, 0xf0, 0x21, 0x00


	//----- nvinfo : EIATTR_SPARSE_MMA_MASK
	.align		4
.L_193:
        /*0058*/ 	.byte	0x03, 0x50
        /*005a*/ 	.short	0x0000


	//----- nvinfo : EIATTR_MAXREG_COUNT
	.align		4
        /*005c*/ 	.byte	0x03, 0x1b
        /*005e*/ 	.short	0x00ff


	//----- nvinfo : EIATTR_MERCURY_ISA_VERSION
	.align		4
        /*0060*/ 	.byte	0x03, 0x5f
        /*0062*/ 	.short	0x0101


	//----- nvinfo : EIATTR_VRC_CTA_INIT_COUNT
	.align		4
        /*0064*/ 	.byte	0x02, 0x4a
	.zero		1
	.zero		1


	//----- nvinfo : EIATTR_EXIT_INSTR_OFFSETS
	.align		4
        /*0068*/ 	.byte	0x04, 0x1c
        /*006a*/ 	.short	(.L_195 - .L_194)


	//   ....[0]....
.L_194:
        /*006c*/ 	.word	0x00000510


	//----- nvinfo : EIATTR_CRS_STACK_SIZE
	.align		4
.L_195:
        /*0070*/ 	.byte	0x04, 0x1e
        /*0072*/ 	.short	(.L_197 - .L_196)
.L_196:
        /*0074*/ 	.word	0x00000000


	//----- nvinfo : EIATTR_CBANK_PARAM_SIZE
	.align		4
.L_197:
        /*0078*/ 	.byte	0x03, 0x19
        /*007a*/ 	.short	0x0028


	//----- nvinfo : EIATTR_PARAM_CBANK
	.align		4
        /*007c*/ 	.byte	0x04, 0x0a
        /*007e*/ 	.short	(.L_199 - .L_198)
	.align		4
.L_198:
        /*0080*/ 	.word	index@(.nv.constant0._Z10red_kerneldPKdS0_S0_Pd)
        /*0084*/ 	.short	0x0380
        /*0086*/ 	.short	0x0028


	//----- nvinfo : EIATTR_SW_WAR
	.align		4
.L_199:
        /*0088*/ 	.byte	0x04, 0x36
        /*008a*/ 	.short	(.L_201 - .L_200)
.L_200:
        /*008c*/ 	.word	0x00000008
.L_201:


//--------------------- .nv.info._Z17set_vert_pres_BCsPdS_ --------------------------
	.section	.nv.info._Z17set_vert_pres_BCsPdS_,"",@"SHT_CUDA_INFO"
	.sectionflags	@""
	.align	4


	//----- nvinfo : EIATTR_CUDA_API_VERSION
	.align		4
        /*0000*/ 	.byte	0x04, 0x37
        /*0002*/ 	.short	(.L_203 - .L_202)
.L_202:
        /*0004*/ 	.word	0x00000082


	//----- nvinfo : EIATTR_KPARAM_INFO
	.align		4
.L_203:
        /*0008*/ 	.byte	0x04, 0x17
        /*000a*/ 	.short	(.L_205 - .L_204)
.L_204:
        /*000c*/ 	.word	0x00000000
        /*0010*/ 	.short	0x0001
        /*0012*/ 	.short	0x0008
        /*0014*/ 	.byte	0x00, 0xf5, 0x21, 0x00


	//----- nvinfo : EIATTR_KPARAM_INFO
	.align		4
.L_205:
        /*0018*/ 	.byte	0x04, 0x17
        /*001a*/ 	.short	(.L_207 - .L_206)
.L_206:
        /*001c*/ 	.word	0x00000000
        /*0020*/ 	.short	0x0000
        /*0022*/ 	.short	0x0000
        /*0024*/ 	.byte	0x00, 0xf5, 0x21, 0x00


	//----- nvinfo : EIATTR_SPARSE_MMA_MASK
	.align		4
.L_207:
        /*0028*/ 	.byte	0x03, 0x50
        /*002a*/ 	.short	0x0000


	//----- nvinfo : EIATTR_MAXREG_COUNT
	.align		4
        /*002c*/ 	.byte	0x03, 0x1b
        /*002e*/ 	.short	0x00ff


	//----- nvinfo : EIATTR_MERCURY_ISA_VERSION
	.align		4
        /*0030*/ 	.byte	0x03, 0x5f
        /*0032*/ 	.short	0x0101


	//----- nvinfo : EIATTR_VRC_CTA_INIT_COUNT
	.align		4
        /*0034*/ 	.byte	0x02, 0x4a
	.zero		1
	.zero		1


	//----- nvinfo : EIATTR_EXIT_INSTR_OFFSETS
	.align		4
        /*0038*/ 	.byte	0x04, 0x1c
        /*003a*/ 	.short	(.L_209 - .L_208)


	//   ....[0]....
.L_208:
        /*003c*/ 	.word	0x00000120


	//----- nvinfo : EIATTR_CBANK_PARAM_SIZE
	.align		4
.L_209:
        /*0040*/ 	.byte	0x03, 0x19
        /*0042*/ 	.short	0x0010


	//----- nvinfo : EIATTR_PARAM_CBANK
	.align		4
        /*0044*/ 	.byte	0x04, 0x0a
        /*0046*/ 	.short	(.L_211 - .L_210)
	.align		4
.L_210:
        /*0048*/ 	.word	index@(.nv.constant0._Z17set_vert_pres_BCsPdS_)
        /*004c*/ 	.short	0x0380
        /*004e*/ 	.short	0x0010


	//----- nvinfo : EIATTR_SW_WAR
	.align		4
.L_211:
        /*0050*/ 	.byte	0x04, 0x36
        /*0052*/ 	.short	(.L_213 - .L_212)
.L_212:
        /*0054*/ 	.word	0x00000008
.L_213:


//--------------------- .nv.info._Z17set_horz_pres_BCsPdS_ --------------------------
	.section	.nv.info._Z17set_horz_pres_BCsPdS_,"",@"SHT_CUDA_INFO"
	.sectionflags	@""
	.align	4


	//----- nvinfo : EIATTR_CUDA_API_VERSION
	.align		4
        /*0000*/ 	.byte	0x04, 0x37
        /*0002*/ 	.short	(.L_215 - .L_214)
.L_214:
        /*0004*/ 	.word	0x00000082


	//----- nvinfo : EIATTR_KPARAM_INFO
	.align		4
.L_215:
        /*0008*/ 	.byte	0x04, 0x17
        /*000a*/ 	.short	(.L_217 - .L_216)
.L_216:
        /*000c*/ 	.word	0x00000000
        /*0010*/ 	.short	0x0001
        /*0012*/ 	.short	0x0008
        /*0014*/ 	.byte	0x00, 0xf5, 0x21, 0x00


	//----- nvinfo : EIATTR_KPARAM_INFO
	.align		4
.L_217:
        /*0018*/ 	.byte	0x04, 0x17
        /*001a*/ 	.short	(.L_219 - .L_218)
.L_218:
        /*001c*/ 	.word	0x00000000
        /*0020*/ 	.short	0x0000
        /*0022*/ 	.short	0x0000
        /*0024*/ 	.byte	0x00, 0xf5, 0x21, 0x00


	//----- nvinfo : EIATTR_SPARSE_MMA_MASK
	.align		4
.L_219:
        /*0028*/ 	.byte	0x03, 0x50
        /*002a*/ 	.short	0x0000


	//----- nvinfo : EIATTR_MAXREG_COUNT
	.align		4
        /*002c*/ 	.byte	0x03, 0x1b
        /*002e*/ 	.short	0x00ff


	//----- nvinfo : EIATTR_MERCURY_ISA_VERSION
	.align		4
        /*0030*/ 	.byte	0x03, 0x5f
        /*0032*/ 	.short	0x0101


	//----- nvinfo : EIATTR_VRC_CTA_INIT_COUNT
	.align		4
        /*0034*/ 	.byte	0x02, 0x4a
	.zero		1
	.zero		1


	//----- nvinfo : EIATTR_EXIT_INSTR_OFFSETS
	.align		4
        /*0038*/ 	.byte	0x04, 0x1c
        /*003a*/ 	.short	(.L_221 - .L_220)


	//   ....[0]....
.L_220:
        /*003c*/ 	.word	0x00000130


	//----- nvinfo : EIATTR_CBANK_PARAM_SIZE
	.align		4
.L_221:
        /*0040*/ 	.byte	0x03, 0x19
        /*0042*/ 	.short	0x0010


	//----- nvinfo : EIATTR_PARAM_CBANK
	.align		4
        /*0044*/ 	.byte	0x04, 0x0a
        /*0046*/ 	.short	(.L_223 - .L_222)
	.align		4
.L_222:
        /*0048*/ 	.word	index@(.nv.constant0._Z17set_horz_pres_BCsPdS_)
        /*004c*/ 	.short	0x0380
        /*004e*/ 	.short	0x0010


	//----- nvinfo : EIATTR_SW_WAR
	.align		4
.L_223:
        /*0050*/ 	.byte	0x04, 0x36
        /*0052*/ 	.short	(.L_225 - .L_224)
.L_224:
        /*0054*/ 	.word	0x00000008
.L_225:


//--------------------- .nv.info._Z12sum_pressurePKdS0_Pd --------------------------
	.section	.nv.info._Z12sum_pressurePKdS0_Pd,"",@"SHT_CUDA_INFO"
	.sectionflags	@""
	.align	4


	//----- nvinfo : EIATTR_CUDA_API_VERSION
	.align		4
        /*0000*/ 	.byte	0x04, 0x37
        /*0002*/ 	.short	(.L_227 - .L_226)
.L_226:
        /*0004*/ 	.word	0x00000082


	//----- nvinfo : EIATTR_KPARAM_INFO
	.align		4
.L_227:
        /*0008*/ 	.byte	0x04, 0x17
        /*000a*/ 	.short	(.L_229 - .L_228)
.L_228:
        /*000c*/ 	.word	0x00000000
        /*0010*/ 	.short	0x0002
        /*0012*/ 	.short	0x0010
        /*0014*/ 	.byte	0x00, 0xf5, 0x21, 0x00


	//----- nvinfo : EIATTR_KPARAM_INFO
	.align		4
.L_229:
        /*0018*/ 	.byte	0x04, 0x17
        /*001a*/ 	.short	(.L_231 - .L_230)
.L_230:
        /*001c*/ 	.word	0x00000000
        /*0020*/ 	.short	0x0001
        /*0022*/ 	.short	0x0008
        /*0024*/ 	.byte	0x00, 0xf5, 0x21, 0x00


	//----- nvinfo : EIATTR_KPARAM_INFO
	.align		4
.L_231:
        /*0028*/ 	.byte	0x04, 0x17
        /*002a*/ 	.short	(.L_233 - .L_232)
.L_232:
        /*002c*/ 	.word	0x00000000
        /*0030*/ 	.short	0x0000
        /*0032*/ 	.short	0x0000
        /*0034*/ 	.byte	0x00, 0xf5, 0x21, 0x00


	//----- nvinfo : EIATTR_SPARSE_MMA_MASK
	.align		4
.L_233:
        /*0038*/ 	.byte	0x03, 0x50
        /*003a*/ 	.short	0x0000


	//----- nvinfo : EIATTR_MAXREG_COUNT
	.align		4
        /*003c*/ 	.byte	0x03, 0x1b
        /*003e*/ 	.short	0x00ff


	//----- nvinfo : EIATTR_NUM_BARRIERS
	.align		4
        /*0040*/ 	.byte	0x02, 0x4c
        /*0042*/ 	.byte	0x01
	.zero		1


	//----- nvinfo : EIATTR_MERCURY_ISA_VERSION
	.align		4
        /*0044*/ 	.byte	0x03, 0x5f
        /*0046*/ 	.short	0x0101


	//----- nvinfo : EIATTR_COOP_GROUP_MASK_REGIDS
	.align		4
        /*0048*/ 	.byte	0x04, 0x29
        /*004a*/ 	.short	(.L_235 - .L_234)


	//   ....[0]....
.L_234:
        /*004c*/ 	.word	0xffffffff


	//   ....[1]....
        /*0050*/ 	.word	0xffffffff


	//   ....[2]....
        /*0054*/ 	.word	0xffffffff


	//   ....[3]....
        /*0058*/ 	.word	0xffffffff


	//   ....[4]....
        /*005c*/ 	.word	0xffffffff


	//   ....[5]....
        /*0060*/ 	.word	0xffffffff


	//   ....[6]....
        /*0064*/ 	.word	0xffffffff


	//   ....[7]....
        /*0068*/ 	.word	0xffffffff


	//   ....[8]....
        /*006c*/ 	.word	0xffffffff


	//   ....[9]....
        /*0070*/ 	.word	0xffffffff


	//   ....[10]....
        /*0074*/ 	.word	0xffffffff


	//   ....[11]....
        /*0078*/ 	.word	0xffffffff


	//   ....[12]....
        /*007c*/ 	.word	0xffffffff


	//   ....[13]....
        /*0080*/ 	.word	0xffffffff


	//   ....[14]....
        /*0084*/ 	.word	0xffffffff


	//   ....[15]....
        /*0088*/ 	.word	0xffffffff


	//   ....[16]....
        /*008c*/ 	.word	0xffffffff


	//   ....[17]....
        /*0090*/ 	.word	0xffffffff


	//   ....[18]....
        /*0094*/ 	.word	0xffffffff


	//   ....[19]....
        /*0098*/ 	.word	0xffffffff


	//----- nvinfo : EIATTR_COOP_GROUP_INSTR_OFFSETS
	.align		4
.L_235:
        /*009c*/ 	.byte	0x04, 0x28
        /*009e*/ 	.short	(.L_237 - .L_236)


	//   ....[0]....
.L_236:
        /*00a0*/ 	.word	0x00000160


	//   ....[1]....
        /*00a4*/ 	.word	0x00000170


	//   ....[2]....
        /*00a8*/ 	.word	0x000001b0


	//   ....[3]....
        /*00ac*/ 	.word	0x000001c0


	//   ....[4]....
        /*00b0*/ 	.word	0x00000200


	//   ....[5]....
        /*00b4*/ 	.word	0x00000210


	//   ....[6]....
        /*00b8*/ 	.word	0x00000230


	//   ....[7]....
        /*00bc*/ 	.word	0x00000240


	//   ....[8]....
        /*00c0*/ 	.word	0x00000260


	//   ....[9]....
        /*00c4*/ 	.word	0x00000270


	//   ....[10]....
        /*00c8*/ 	.word	0x00000350


	//   ....[11]....
        /*00cc*/ 	.word	0x00000360


	//   ....[12]....
        /*00d0*/ 	.word	0x00000380


	//   ....[13]....
        /*00d4*/ 	.word	0x00000390


	//   ....[14]....
        /*00d8*/ 	.word	0x000003b0


	//   ....[15]....
        /*00dc*/ 	.word	0x000003c0


	//   ....[16]....
        /*00e0*/ 	.word	0x000003e0


	//   ....[17]....
        /*00e4*/ 	.word	0x000003f0


	//   ....[18]....
        /*00e8*/ 	.word	0x00000410


	//   ....[19]....
        /*00ec*/ 	.word	0x00000420


	//----- nvinfo : EIATTR_VRC_CTA_INIT_COUNT
	.align		4
.L_237:
        /*00f0*/ 	.byte	0x02, 0x4a
	.zero		1
	.zero		1


	//----- nvinfo : EIATTR_EXIT_INSTR_OFFSETS
	.align		4
        /*00f4*/ 	.byte	0x04, 0x1c
        /*00f6*/ 	.short	(.L_239 - .L_238)


	//   ....[0]....
.L_238:
        /*00f8*/ 	.word	0x000002b0


	//   ....[1]....
        /*00fc*/ 	.word	0x00000430


	//   ....[2]....
        /*0100*/ 	.word	0x000004a0


	//----- nvinfo : EIATTR_CBANK_PARAM_SIZE
	.align		4
.L_239:
        /*0104*/ 	.byte	0x03, 0x19
        /*0106*/ 	.short	0x0018


	//----- nvinfo : EIATTR_PARAM_CBANK
	.align		4
        /*0108*/ 	.byte	0x04, 0x0a
        /*010a*/ 	.short	(.L_241 - .L_240)
	.align		4
.L_240:
        /*010c*/ 	.word	index@(.nv.constant0._Z12sum_pressurePKdS0_Pd)
        /*0110*/ 	.short	0x0380
        /*0112*/ 	.short	0x0018


	//----- nvinfo : EIATTR_SW_WAR
	.align		4
.L_241:
        /*0114*/ 	.byte	0x04, 0x36
        /*0116*/ 	.short	(.L_243 - .L_242)
.L_242:
        /*0118*/ 	.word	0x00000008
.L_243:


//--------------------- .nv.info._Z11calculate_GdPKdS0_Pd --------------------------
	.section	.nv.info._Z11calculate_GdPKdS0_Pd,"",@"SHT_CUDA_INFO"
	.sectionflags	@""
	.align	4


	//----- nvinfo : EIATTR_CUDA_API_VERSION
	.align		4
        /*0000*/ 	.byte	0x04, 0x37
        /*0002*/ 	.short	(.L_245 - .L_244)
.L_244:
        /*0004*/ 	.word	0x00000082


	//----- nvinfo : EIATTR_KPARAM_INFO
	.align		4
.L_245:
        /*0008*/ 	.byte	0x04, 0x17
        /*000a*/ 	.short	(.L_247 - .L_246)
.L_246:
        /*000c*/ 	.word	0x00000000
        /*0010*/ 	.short	0x0003
        /*0012*/ 	.short	0x0018
        /*0014*/ 	.byte	0x00, 0xf5, 0x21, 0x00


	//----- nvinfo : EIATTR_KPARAM_INFO
	.align		4
.L_247:
        /*0018*/ 	.byte	0x04, 0x17
        /*001a*/ 	.short	(.L_249 - .L_248)
.L_248:
        /*001c*/ 	.word	0x00000000
        /*0020*/ 	.short	0x0002
        /*0022*/ 	.short	0x0010
        /*0024*/ 	.byte	0x00, 0xf5, 0x21, 0x00


	//----- nvinfo : EIATTR_KPARAM_INFO
	.align		4
.L_249:
        /*0028*/ 	.byte	0x04, 0x17
        /*002a*/ 	.short	(.L_251 - .L_250)
.L_250:
        /*002c*/ 	.word	0x00000000
        /*0030*/ 	.short	0x0001
        /*0032*/ 	.short	0x0008
        /*0034*/ 	.byte	0x00, 0xf5, 0x21, 0x00


	//----- nvinfo : EIATTR_KPARAM_INFO
	.align		4
.L_251:
        /*0038*/ 	.byte	0x04, 0x17
        /*003a*/ 	.short	(.L_253 - .L_252)
.L_252:
        /*003c*/ 	.word	0x00000000
        /*0040*/ 	.short	0x0000
        /*0042*/ 	.short	0x0000
        /*0044*/ 	.byte	0x00, 0xf0, 0x21, 0x00


	//----- nvinfo : EIATTR_SPARSE_MMA_MASK
	.align		4
.L_253:
        /*0048*/ 	.byte	0x03, 0x50
        /*004a*/ 	.short	0x0000


	//----- nvinfo : EIATTR_MAXREG_COUNT
	.align		4
        /*004c*/ 	.byte	0x03, 0x1b
        /*004e*/ 	.short	0x00ff


	//----- nvinfo : EIATTR_MERCURY_ISA_VERSION
	.align		4
        /*0050*/ 	.byte	0x03, 0x5f
        /*0052*/ 	.short	0x0101


	//----- nvinfo : EIATTR_VRC_CTA_INIT_COUNT
	.align		4
        /*0054*/ 	.byte	0x02, 0x4a
	.zero		1
	.zero		1


	//----- nvinfo : EIATTR_EXIT_INSTR_OFFSETS
	.align		4
        /*0058*/ 	.byte	0x04, 0x1c
        /*005a*/ 	.short	(.L_255 - .L_254)


	//   ....[0]....
.L_254:
        /*005c*/ 	.word	0x000000c0


	//   ....[1]....
        /*0060*/ 	.word	0x000001a0


	//   ....[2]....
        /*0064*/ 	.word	0x00000630


	//----- nvinfo : EIATTR_CRS_STACK_SIZE
	.align		4
.L_255:
        /*0068*/ 	.byte	0x04, 0x1e
        /*006a*/ 	.short	(.L_257 - .L_256)
.L_256:
        /*006c*/ 	.word	0x00000000


	//----- nvinfo : EIATTR_CBANK_PARAM_SIZE
	.align		4
.L_257:
        /*0070*/ 	.byte	0x03, 0x19
        /*0072*/ 	.short	0x0020


	//----- nvinfo : EIATTR_PARAM_CBANK
	.align		4
        /*0074*/ 	.byte	0x04, 0x0a
        /*0076*/ 	.short	(.L_259 - .L_258)
	.align		4
.L_258:
        /*0078*/ 	.word	index@(.nv.constant0._Z11calculate_GdPKdS0_Pd)
        /*007c*/ 	.short	0x0380
        /*007e*/ 	.short	0x0020


	//----- nvinfo : EIATTR_SW_WAR
	.align		4
.L_259:
        /*0080*/ 	.byte	0x04, 0x36
        /*0082*/ 	.short	(.L_261 - .L_260)
.L_260:
        /*0084*/ 	.word	0x00000008
.L_261:


//--------------------- .nv.info._Z11calculate_FdPKdS0_Pd --------------------------
	.section	.nv.info._Z11calculate_FdPKdS0_Pd,"",@"SHT_CUDA_INFO"
	.sectionflags	@""
	.align	4


	//----- nvinfo : EIATTR_CUDA_API_VERSION
	.align		4
        /*0000*/ 	.byte	0x04, 0x37
        /*0002*/ 	.short	(.L_263 - .L_262)
.L_262:
        /*0004*/ 	.word	0x00000082


	//----- nvinfo : EIATTR_KPARAM_INFO
	.align		4
.L_263:
        /*0008*/ 	.byte	0x04, 0x17
        /*000a*/ 	.short	(.L_265 - .L_264)
.L_264:
        /*000c*/ 	.word	0x00000000
        /*0010*/ 	.short	0x0003
        /*0012*/ 	.short	0x0018
        /*0014*/ 	.byte	0x00, 0xf5, 0x21, 0x00


	//----- nvinfo : EIATTR_KPARAM_INFO
	.align		4
.L_265:
        /*0018*/ 	.byte	0x04, 0x17
        /*001a*/ 	.short	(.L_267 - .L_266)
.L_266:
        /*001c*/ 	.word	0x00000000
        /*0020*/ 	.short	0x0002
        /*0022*/ 	.short	0x0010
        /*0024*/ 	.byte	0x00, 0xf5, 0x21, 0x00


	//----- nvinfo : EIATTR_KPARAM_INFO
	.align		4
.L_267:
        /*0028*/ 	.byte	0x04, 0x17
        /*002a*/ 	.short	(.L_269 - .L_268)
.L_268:
        /*002c*/ 	.word	0x00000000
        /*0030*/ 	.short	0x0001
        /*0032*/ 	.short	0x0008
        /*0034*/ 	.byte	0x00, 0xf5, 0x21, 0x00


	//----- nvinfo : EIATTR_KPARAM_INFO
	.align		4
.L_269:
        /*0038*/ 	.byte	0x04, 0x17
        /*003a*/ 	.short	(.L_271 - .L_270)
.L_270:
        /*003c*/ 	.word	0x00000000
        /*0040*/ 	.short	0x0000
        /*0042*/ 	.short	0x0000
        /*0044*/ 	.byte	0x00, 0xf0, 0x21, 0x00


	//----- nvinfo : EIATTR_SPARSE_MMA_MASK
	.align		4
.L_271:
        /*0048*/ 	.byte	0x03, 0x50
        /*004a*/ 	.short	0x0000


	//----- nvinfo : EIATTR_MAXREG_COUNT
	.align		4
        /*004c*/ 	.byte	0x03, 0x1b
        /*004e*/ 	.short	0x00ff


	//----- nvinfo : EIATTR_MERCURY_ISA_VERSION
	.align		4
        /*0050*/ 	.byte	0x03, 0x5f
        /*0052*/ 	.short	0x0101


	//----- nvinfo : EIATTR_VRC_CTA_INIT_COUNT
	.align		4
        /*0054*/ 	.byte	0x02, 0x4a
	.zero		1
	.zero		1


	//----- nvinfo : EIATTR_EXIT_INSTR_OFFSETS
	.align		4
        /*0058*/ 	.byte	0x04, 0x1c
        /*005a*/ 	.short	(.L_273 - .L_272)


	//   ....[0]....
.L_272:
        /*005c*/ 	.word	0x000000c0


	//   ....[1]....
        /*0060*/ 	.word	0x00000190


	//   ....[2]....
        /*0064*/ 	.word	0x00000730


	//----- nvinfo : EIATTR_CRS_STACK_SIZE
	.align		4
.L_273:
        /*0068*/ 	.byte	0x04, 0x1e
        /*006a*/ 	.short	(.L_275 - .L_274)
.L_274:
        /*006c*/ 	.word	0x00000000


	//----- nvinfo : EIATTR_CBANK_PARAM_SIZE
	.align		4
.L_275:
        /*0070*/ 	.byte	0x03, 0x19
        /*0072*/ 	.short	0x0020


	//----- nvinfo : EIATTR_PARAM_CBANK
	.align		4
        /*0074*/ 	.byte	0x04, 0x0a
        /*0076*/ 	.short	(.L_277 - .L_276)
	.align		4
.L_276:
        /*0078*/ 	.word	index@(.nv.constant0._Z11calculate_FdPKdS0_Pd)
        /*007c*/ 	.short	0x0380
        /*007e*/ 	.short	0x0020


	//----- nvinfo : EIATTR_SW_WAR
	.align		4
.L_277:
        /*0080*/ 	.byte	0x04, 0x36
        /*0082*/ 	.short	(.L_279 - .L_278)
.L_278:
        /*0084*/ 	.word	0x00000008
.L_279:


//--------------------- .nv.info._Z7set_BCsPdS_   --------------------------
	.section	.nv.info._Z7set_BCsPdS_,"",@"SHT_CUDA_INFO"
	.sectionflags	@""
	.align	4


	//----- nvinfo : EIATTR_CUDA_API_VERSION
	.align		4
        /*0000*/ 	.byte	0x04, 0x37
        /*0002*/ 	.short	(.L_281 - .L_280)
.L_280:
        /*0004*/ 	.word	0x00000082


	//----- nvinfo : EIATTR_KPARAM_INFO
	.align		4
.L_281:
        /*0008*/ 	.byte	0x04, 0x17
        /*000a*/ 	.short	(.L_283 - .L_282)
.L_282:
        /*000c*/ 	.word	0x00000000
        /*0010*/ 	.short	0x0001
        /*0012*/ 	.short	0x0008
        /*0014*/ 	.byte	0x00, 0xf5, 0x21, 0x00


	//----- nvinfo : EIATTR_KPARAM_INFO
	.align		4
.L_283:
        /*0018*/ 	.byte	0x04, 0x17
        /*001a*/ 	.short	(.L_285 - .L_284)
.L_284:
        /*001c*/ 	.word	0x00000000
        /*0020*/ 	.short	0x0000
        /*0022*/ 	.short	0x0000
        /*0024*/ 	.byte	0x00, 0xf5, 0x21, 0x00


	//----- nvinfo : EIATTR_SPARSE_MMA_MASK
	.align		4
.L_285:
        /*0028*/ 	.byte	0x03, 0x50
        /*002a*/ 	.short	0x0000


	//----- nvinfo : EIATTR_MAXREG_COUNT
	.align		4
        /*002c*/ 	.byte	0x03, 0x1b
        /*002e*/ 	.short	0x00ff


	//----- nvinfo : EIATTR_MERCURY_ISA_VERSION
	.align		4
        /*0030*/ 	.byte	0x03, 0x5f
        /*0032*/ 	.short	0x0101


	//----- nvinfo : EIATTR_VRC_CTA_INIT_COUNT
	.align		4
        /*0034*/ 	.byte	0x02, 0x4a
	.zero		1
	.zero		1


	//----- nvinfo : EIATTR_EXIT_INSTR_OFFSETS
	.align		4
        /*0038*/ 	.byte	0x04, 0x1c
        /*003a*/ 	.short	(.L_287 - .L_286)


	//   ....[0]....
.L_286:
        /*003c*/ 	.word	0x000001f0


	//   ....[1]....
        /*0040*/ 	.word	0x000003a0


	//----- nvinfo : EIATTR_CBANK_PARAM_SIZE
	.align		4
.L_287:
        /*0044*/ 	.byte	0x03, 0x19
        /*0046*/ 	.short	0x0010


	//----- nvinfo : EIATTR_PARAM_CBANK
	.align		4
        /*0048*/ 	.byte	0x04, 0x0a
        /*004a*/ 	.short	(.L_289 - .L_288)
	.align		4
.L_288:
        /*004c*/ 	.word	index@(.nv.constant0._Z7set_BCsPdS_)
        /*0050*/ 	.short	0x0380
        /*0052*/ 	.short	0x0010


	//----- nvinfo : EIATTR_SW_WAR
	.align		4
.L_289:
        /*0054*/ 	.byte	0x04, 0x36
        /*0056*/ 	.short	(.L_291 - .L_290)
.L_290:
        /*0058*/ 	.word	0x00000008
.L_291:


//--------------------- .nv.callgraph             --------------------------
	.section	.nv.callgraph,"",@"SHT_CUDA_CALLGRAPH"
	.align	4
	.sectionentsize	8
	.align		4
        /*0000*/ 	.word	0x00000000
	.align		4
        /*0004*/ 	.word	0xffffffff
	.align		4
        /*0008*/ 	.word	0x00000000
	.align		4
        /*000c*/ 	.word	0xfffffffe
	.align		4
        /*0010*/ 	.word	0x00000000
	.align		4
        /*0014*/ 	.word	0xfffffffd
	.align		4
        /*0018*/ 	.word	0x00000000
	.align		4
        /*001c*/ 	.word	0xfffffffc


//--------------------- .text._Z11calculate_vdPKdS0_S0_PdS1_ --------------------------
	.section	.text._Z11calculate_vdPKdS0_S0_PdS1_,"ax",@progbits
	.align	128
        .global         _Z11calculate_vdPKdS0_S0_PdS1_
        .type           _Z11calculate_vdPKdS0_S0_PdS1_,@function
        .size           _Z11calculate_vdPKdS0_S0_PdS1_,(.L_x_62 - _Z11calculate_vdPKdS0_S0_PdS1_)
        .other          _Z11calculate_vdPKdS0_S0_PdS1_,@"STO_CUDA_ENTRY STV_DEFAULT"
_Z11calculate_vdPKdS0_S0_PdS1_:
.text._Z11calculate_vdPKdS0_S0_PdS1_:
[----:B------:R-:W-:Y:S01]  /*0000*/  LDC R1, c[0x0][0x37c] ;  /* 0x0000df00ff017b82 */ /* 0x000fe20000000800 */
[----:B------:R-:W0:Y:S07]  /*0010*/  S2R R0, SR_TID.X ;  /* 0x0000000000007919 */ /* 0x000e2e0000002100 */
[----:B------:R-:W0:Y:S01]  /*0020*/  S2UR UR8, SR_CTAID.X ;  /* 0x00000000000879c3 */ /* 0x000e220000002500 */
[----:B------:R-:W1:Y:S01]  /*0030*/  LDCU.64 UR6, c[0x0][0x358] ;  /* 0x00006b00ff0677ac */ /* 0x000e620008000a00 */
[----:B------:R-:W-:Y:S01]  /*0040*/  BSSY.RECONVERGENT B0, `(.L_x_0) ;  /* 0x000007d000007945 */ /* 0x000fe20003800200 */
[----:B------:R-:W2:Y:S01]  /*0050*/  S2R R10, SR_CTAID.Y ;  /* 0x00000000000a7919 */ /* 0x000ea20000002600 */
[----:B------:R-:W2:Y:S04]  /*0060*/  S2R R5, SR_TID.Y ;  /* 0x0000000000057919 */ /* 0x000ea80000002200 */
[----:B------:R-:W0:Y:S01]  /*0070*/  LDC R3, c[0x0][0x360] ;  /* 0x0000d800ff037b82 */ /* 0x000e220000000800 */
[----:B------:R-:W2:Y:S01]  /*0080*/  LDCU UR4, c[0x0][0x364] ;  /* 0x00006c80ff0477ac */ /* 0x000ea20008000800 */
[----:B0-----:R-:W-:-:S04]  /*0090*/  IMAD R2, R3, UR8, R0 ;  /* 0x0000000803027c24 */ /* 0x001fc8000f8e0200 */
[----:B------:R-:W-:Y:S02]  /*00a0*/  VIADD R14, R2, 0x1 ;  /* 0x00000001020e7836 */ /* 0x000fe40000000000 */
[----:B--2---:R-:W-:-:S03]  /*00b0*/  IMAD R2, R10, UR4, R5 ;  /* 0x000000040a027c24 */ /* 0x004fc6000f8e0205 */
[----:B------:R-:W-:-:S13]  /*00c0*/  ISETP.NE.AND P0, PT, R14, 0x100, PT ;  /* 0x000001000e00780c */ /* 0x000fda0003f05270 */
[----:B-1----:R-:W-:Y:S05]  /*00d0*/  @!P0 BRA `(.L_x_1) ;  /* 0x0000000000f88947 */ /* 0x002fea0003800000 */
[----:B------:R-:W0:Y:S01]  /*00e0*/  LDC.64 R6, c[0x0][0x390] ;  /* 0x0000e400ff067b82 */ /* 0x000e220000000a00 */
[C---:B------:R-:W-:Y:S01]  /*00f0*/  VIADD R11, R2.reuse, 0x1 ;  /* 0x00000001020b7836 */ /* 0x040fe20000000000 */
[C---:B------:R-:W-:Y:S01]  /*0100*/  LOP3.LUT R19, R2.reuse, 0x1, RZ, 0xc0, !PT ;  /* 0x0000000102137812 */ /* 0x040fe200078ec0ff */
[----:B------:R-:W-:Y:S02]  /*0110*/  IMAD.MOV.U32 R17, RZ, RZ, 0x202 ;  /* 0x00000202ff117424 */ /* 0x000fe400078e00ff */
[C---:B------:R-:W-:Y:S02]  /*0120*/  IMAD R23, R11.reuse, 0x102, R14 ;  /* 0x000001020b177824 */ /* 0x040fe400078e020e */
[----:B------:R-:W-:Y:S01]  /*0130*/  IMAD.SHL.U32 R3, R11, 0x8, RZ ;  /* 0x000000080b037824 */ /* 0x000fe200078e00ff */
[----:B------:R-:W1:Y:S01]  /*0140*/  LDC.64 R4, c[0x0][0x398] ;  /* 0x0000e600ff047b82 */ /* 0x000e620000000a00 */
[----:B------:R-:W-:-:S07]  /*0150*/  IMAD R17, R2, R17, 0x202 ;  /* 0x0000020202117424 */ /* 0x000fce00078e0211 */
[----:B------:R-:W2:Y:S01]  /*0160*/  LDC.64 R12, c[0x0][0x388] ;  /* 0x0000e200ff0c7b82 */ /* 0x000ea20000000a00 */
[----:B------:R-:W-:Y:S01]  /*0170*/  LOP3.LUT R9, R3, 0x8, RZ, 0xc0, !PT ;  /* 0x0000000803097812 */ /* 0x000fe200078ec0ff */
[----:B------:R-:W-:Y:S01]  /*0180*/  IMAD.IADD R3, R23, 0x1, R19 ;  /* 0x0000000117037824 */ /* 0x000fe200078e0213 */
[----:B------:R-:W-:Y:S01]  /*0190*/  LOP3.LUT R15, R11, 0x1, RZ, 0xc0, !PT ;  /* 0x000000010b0f7812 */ /* 0x000fe200078ec0ff */
[----:B------:R-:W-:Y:S02]  /*01a0*/  IMAD.SHL.U32 R14, R14, 0x2, RZ ;  /* 0x000000020e0e7824 */ /* 0x000fe400078e00ff */
[----:B0-----:R-:W-:-:S03]  /*01b0*/  IMAD.WIDE R6, R23, 0x8, R6 ;  /* 0x0000000817067825 */ /* 0x001fc600078e0206 */
[----:B------:R-:W-:Y:S01]  /*01c0*/  IADD3 R8, P0, PT, R6, R9, RZ ;  /* 0x0000000906087210 */ /* 0x000fe20007f1e0ff */
[----:B-1----:R-:W-:-:S04]  /*01d0*/  IMAD.WIDE R2, R3, 0x8, R4 ;  /* 0x0000000803027825 */ /* 0x002fc800078e0204 */
[----:B------:R-:W-:Y:S02]  /*01e0*/  IMAD.X R9, RZ, RZ, R7, P0 ;  /* 0x000000ffff097224 */ /* 0x000fe400000e0607 */
[----:B------:R-:W-:Y:S01]  /*01f0*/  IMAD.WIDE R22, R23, 0x8, R4 ;  /* 0x0000000817167825 */ /* 0x000fe200078e0204 */
[----:B------:R-:W3:Y:S04]  /*0200*/  LDG.E.64.CONSTANT R6, desc[UR6][R6.64] ;  /* 0x0000000606067981 */ /* 0x000ee8000c1e9b00 */
[----:B------:R-:W3:Y:S04]  /*0210*/  LDG.E.64.CONSTANT R2, desc[UR6][R2.64] ;  /* 0x0000000602027981 */ /* 0x000ee8000c1e9b00 */
[----:B------:R0:W4:Y:S04]  /*0220*/  LDG.E.64.CONSTANT R4, desc[UR6][R22.64] ;  /* 0x0000000616047981 */ /* 0x000128000c1e9b00 */
[----:B------:R-:W4:Y:S01]  /*0230*/  LDG.E.64.CONSTANT R8, desc[UR6][R8.64] ;  /* 0x0000000608087981 */ /* 0x000f22000c1e9b00 */
[----:B------:R-:W-:-:S02]  /*0240*/  IADD3 R15, PT, PT, R17, R14, -R15 ;  /* 0x0000000e110f7210 */ /* 0x000fc40007ffe80f */
[----:B------:R-:W-:-:S03]  /*0250*/  IADD3 R19, PT, PT, R17, R14, -R19 ;  /* 0x0000000e11137210 */ /* 0x000fc60007ffe813 */
[--C-:B--2---:R-:W-:Y:S01]  /*0260*/  IMAD.WIDE R24, R15, 0x8, R12.reuse ;  /* 0x000000080f187825 */ /* 0x104fe200078e020c */
[----:B0-----:R-:W0:Y:S03]  /*0270*/  LDC.64 R22, c[0x0][0x380] ;  /* 0x0000e000ff167b82 */ /* 0x001e260000000a00 */
[----:B------:R-:W-:Y:S01]  /*0280*/  IMAD.WIDE R26, R19, 0x8, R12 ;  /* 0x00000008131a7825 */ /* 0x000fe200078e020c */
[----:B------:R-:W2:Y:S04]  /*0290*/  LDG.E.64.CONSTANT R20, desc[UR6][R24.64] ;  /* 0x0000000618147981 */ /* 0x000ea8000c1e9b00 */
[----:B------:R-:W5:Y:S01]  /*02a0*/  LDG.E.64.CONSTANT R16, desc[UR6][R26.64] ;  /* 0x000000061a107981 */ /* 0x000f62000c1e9b00 */
[----:B------:R-:W1:Y:S01]  /*02b0*/  LDC.64 R12, c[0x0][0x3a0] ;  /* 0x0000e800ff0c7b82 */ /* 0x000e620000000a00 */
[----:B------:R-:W-:Y:S01]  /*02c0*/  ISETP.NE.AND P0, PT, R11, 0x200, PT ;  /* 0x000002000b00780c */ /* 0x000fe20003f05270 */
[----:B---3--:R-:W-:-:S02]  /*02d0*/  DADD R2, -R6, R2 ;  /* 0x0000000006027229 */ /* 0x008fc40000000102 */
[----:B----4-:R-:W-:-:S06]  /*02e0*/  DADD R4, -R4, R8 ;  /* 0x0000000004047229 */ /* 0x010fcc0000000108 */
[-C--:B0-----:R-:W-:Y:S02]  /*02f0*/  DMUL R2, R2, R22.reuse ;  /* 0x0000001602027228 */ /* 0x081fe40000000000 */
[----:B------:R-:W-:-:S06]  /*0300*/  DMUL R4, R4, R22 ;  /* 0x0000001604047228 */ /* 0x000fcc0000000000 */
[----:B--2---:R-:W-:Y:S01]  /*0310*/  DFMA R20, R2, -512, R20 ;  /* 0xc08000000214782b */ /* 0x004fe20000000014 */
[----:B-1----:R-:W-:Y:S01]  /*0320*/  IMAD.WIDE R6, R19, 0x8, R12 ;  /* 0x0000000813067825 */ /* 0x002fe200078e020c */
[----:B-----5:R-:W-:-:S03]  /*0330*/  DFMA R16, R4, -512, R16 ;  /* 0xc08000000410782b */ /* 0x020fc60000000010 */
[----:B------:R-:W-:-:S05]  /*0340*/  IMAD.WIDE R2, R15, 0x8, R12 ;  /* 0x000000080f027825 */ /* 0x000fca00078e020c */
[----:B------:R0:W-:Y:S01]  /*0350*/  STG.E.64 desc[UR6][R2.64], R20 ;  /* 0x0000001402007986 */ /* 0x0001e2000c101b06 */
[----:B------:R-:W-:-:S03]  /*0360*/  DSETP.MAX.AND P1, P2, |R20|, |R16|, PT ;  /* 0x400000101400722a */ /* 0x000fc60003a2f200 */
[----:B------:R0:W-:Y:S01]  /*0370*/  STG.E.64 desc[UR6][R6.64], R16 ;  /* 0x0000001006007986 */ /* 0x0001e2000c101b06 */
[----:B------:R-:W-:Y:S02]  /*0380*/  IMAD.MOV.U32 R4, RZ, RZ, R21 ;  /* 0x000000ffff047224 */ /* 0x000fe400078e0015 */
[----:B------:R-:W-:Y:S02]  /*0390*/  IMAD.MOV.U32 R9, RZ, RZ, R17 ;  /* 0x000000ffff097224 */ /* 0x000fe400078e0011 */
[----:B------:R-:W-:-:S03]  /*03a0*/  IMAD.MOV.U32 R5, RZ, RZ, R16 ;  /* 0x000000ffff057224 */ /* 0x000fc600078e0010 */
[----:B------:R-:W-:Y:S02]  /*03b0*/  FSEL R11, |R4|, |R9|, P1 ;  /* 0x40000009040b7208 */ /* 0x000fe40000800200 */
[----:B------:R-:W-:Y:S02]  /*03c0*/  MOV R4, R20 ;  /* 0x0000001400047202 */ /* 0x000fe40000000f00 */
[----:B------:R-:W-:Y:S02]  /*03d0*/  @P2 LOP3.LUT R11, R9, 0x80000, RZ, 0xfc, !PT ;  /* 0x00080000090b2812 */ /* 0x000fe400078efcff */
[----:B------:R-:W-:-:S03]  /*03e0*/  SEL R4, R4, R5, P1 ;  /* 0x0000000504047207 */ /* 0x000fc60000800000 */
[----:B------:R-:W-:Y:S01]  /*03f0*/  IMAD.MOV.U32 R5, RZ, RZ, R11 ;  /* 0x000000ffff057224 */ /* 0x000fe200078e000b */
[----:B0-----:R-:W-:Y:S06]  /*0400*/  @P0 BRA `(.L_x_2) ;  /* 0x0000000400000947 */ /* 0x001fec0003800000 */
[----:B------:R-:W-:-:S06]  /*0410*/  IMAD.WIDE R12, R14, 0x8, R12 ;  /* 0x000000080e0c7825 */ /* 0x000fcc00078e020c */
[----:B------:R-:W2:Y:S01]  /*0420*/  LDG.E.64 R12, desc[UR6][R12.64+0x203010] ;  /* 0x203010060c0c7981 */ /* 0x000ea2000c1e1b00 */
[----:B------:R-:W-:Y:S01]  /*0430*/  IMAD.MOV.U32 R2, RZ, RZ, R5 ;  /* 0x000000ffff027224 */ /* 0x000fe200078e0005 */
[----:B--2---:R-:W-:Y:S01]  /*0440*/  DSETP.MAX.AND P0, P1, R4, |R12|, PT ;  /* 0x4000000c0400722a */ /* 0x004fe2000390f000 */
[----:B------:R-:W-:Y:S02]  /*0450*/  IMAD.MOV.U32 R3, RZ, RZ, R13 ;  /* 0x000000ffff037224 */ /* 0x000fe400078e000d */
[----:B------:R-:W-:-:S03]  /*0460*/  IMAD.MOV.U32 R5, RZ, RZ, R12 ;  /* 0x000000ffff057224 */ /* 0x000fc600078e000c */
[----:B------:R-:W-:Y:S02]  /*0470*/  FSEL R7, R2, |R3|, P0 ;  /* 0x4000000302077208 */ /* 0x000fe40000000000 */
[----:B------:R-:W-:-:S06]  /*0480*/  SEL R4, R4, R5, P0 ;  /* 0x0000000504047207 */ /* 0x000fcc0000000000 */
[----:B------:R-:W-:-:S05]  /*0490*/  @P1 LOP3.LUT R7, R3, 0x80000, RZ, 0xfc, !PT ;  /* 0x0008000003071812 */ /* 0x000fca00078efcff */
[----:B------:R-:W-:Y:S01]  /*04a0*/  IMAD.MOV.U32 R5, RZ, RZ, R7 ;  /* 0x000000ffff057224 */ /* 0x000fe200078e0007 */
[----:B------:R-:W-:Y:S06]  /*04b0*/  BRA `(.L_x_2) ;  /* 0x0000000000d47947 */ /* 0x000fec0003800000 */
.L_x_1:
[----:B------:R-:W0:Y:S01]  /*04c0*/  LDC.64 R14, c[0x0][0x390] ;  /* 0x0000e400ff0e7b82 */ /* 0x000e220000000a00 */
[----:B------:R-:W-:-:S04]  /*04d0*/  IMAD.MOV.U32 R3, RZ, RZ, 0x102 ;  /* 0x00000102ff037424 */ /* 0x000fc800078e00ff */
[----:B------:R-:W-:-:S03]  /*04e0*/  IMAD R3, R2, R3, 0x102 ;  /* 0x0000010202037424 */ /* 0x000fc600078e0203 */
[----:B------:R-:W1:Y:S08]  /*04f0*/  LDC.64 R18, c[0x0][0x398] ;  /* 0x0000e600ff127b82 */ /* 0x000e700000000a00 */
[----:B------:R-:W2:Y:S01]  /*0500*/  LDC.64 R16, c[0x0][0x388] ;  /* 0x0000e200ff107b82 */ /* 0x000ea20000000a00 */
[----:B0-----:R-:W-:-:S07]  /*0510*/  IMAD.WIDE.U32 R14, R3, 0x8, R14 ;  /* 0x00000008030e7825 */ /* 0x001fce00078e000e */
[----:B------:R-:W0:Y:S01]  /*0520*/  LDC.64 R8, c[0x0][0x3a0] ;  /* 0x0000e800ff087b82 */ /* 0x000e220000000a00 */
[----:B------:R-:W3:Y:S01]  /*0530*/  LDG.E.64.CONSTANT R14, desc[UR6][R14.64+0x800] ;  /* 0x000800060e0e7981 */ /* 0x000ee2000c1e9b00 */
[----:B-1----:R-:W-:-:S06]  /*0540*/  IMAD.WIDE.U32 R18, R3, 0x8, R18 ;  /* 0x0000000803127825 */ /* 0x002fcc00078e0012 */
[----:B------:R-:W1:Y:S01]  /*0550*/  LDC.64 R20, c[0x0][0x380] ;  /* 0x0000e000ff147b82 */ /* 0x000e620000000a00 */
[----:B------:R-:W4:Y:S01]  /*0560*/  LDG.E.64.CONSTANT R18, desc[UR6][R18.64+0x800] ;  /* 0x0008000612127981 */ /* 0x000f22000c1e9b00 */
[----:B------:R-:W-:-:S05]  /*0570*/  MOV R3, 0x202 ;  /* 0x0000020200037802 */ /* 0x000fca0000000f00 */
[----:B------:R-:W-:-:S04]  /*0580*/  IMAD R3, R2, R3, 0x202 ;  /* 0x0000020202037424 */ /* 0x000fc800078e0203 */
[----:B--2---:R-:W-:-:S06]  /*0590*/  IMAD.WIDE.U32 R16, R3, 0x8, R16 ;  /* 0x0000000803107825 */ /* 0x004fcc00078e0010 */
[----:B------:R-:W2:Y:S01]  /*05a0*/  LDG.E.64.CONSTANT R16, desc[UR6][R16.64+0xff8] ;  /* 0x000ff80610107981 */ /* 0x000ea2000c1e9b00 */
[----:B0-----:R-:W-:-:S05]  /*05b0*/  IMAD.WIDE.U32 R8, R3, 0x8, R8 ;  /* 0x0000000803087825 */ /* 0x001fca00078e0008 */
[----:B------:R-:W5:Y:S04]  /*05c0*/  LDG.E.64 R12, desc[UR6][R8.64+0x1000] ;  /* 0x00100006080c7981 */ /* 0x000f68000c1e1b00 */
[----:B------:R-:W5:Y:S04]  /*05d0*/  LDG.E.64 R6, desc[UR6][R8.64] ;  /* 0x0000000608067981 */ /* 0x000f68000c1e1b00 */
[----:B------:R-:W5:Y:S01]  /*05e0*/  LDG.E.64 R4, desc[UR6][R8.64+0x1008] ;  /* 0x0010080608047981 */ /* 0x000f62000c1e1b00 */
[----:B------:R-:W-:-:S04]  /*05f0*/  LOP3.LUT R2, R2, 0x1, RZ, 0xc0, !PT ;  /* 0x0000000102027812 */ /* 0x000fc800078ec0ff */
[----:B------:R-:W-:-:S13]  /*0600*/  ISETP.NE.U32.AND P0, PT, R2, 0x1, PT ;  /* 0x000000010200780c */ /* 0x000fda0003f05070 */
[----:B---3--:R-:W-:Y:S02]  /*0610*/  @P0 IMAD.MOV.U32 R2, RZ, RZ, R14 ;  /* 0x000000ffff020224 */ /* 0x008fe400078e000e */
[----:B------:R-:W-:Y:S02]  /*0620*/  @P0 IMAD.MOV.U32 R3, RZ, RZ, R15 ;  /* 0x000000ffff030224 */ /* 0x000fe400078e000f */
[----:B----4-:R-:W-:Y:S02]  /*0630*/  @!P0 IMAD.MOV.U32 R2, RZ, RZ, R18 ;  /* 0x000000ffff028224 */ /* 0x010fe400078e0012 */
[----:B------:R-:W-:Y:S02]  /*0640*/  @!P0 IMAD.MOV.U32 R3, RZ, RZ, R19 ;  /* 0x000000ffff038224 */ /* 0x000fe400078e0013 */
[----:B------:R-:W-:Y:S02]  /*0650*/  @!P0 IMAD.MOV.U32 R18, RZ, RZ, R14 ;  /* 0x000000ffff128224 */ /* 0x000fe400078e000e */
[----:B------:R-:W-:-:S06]  /*0660*/  @!P0 IMAD.MOV.U32 R19, RZ, RZ, R15 ;  /* 0x000000ffff138224 */ /* 0x000fcc00078e000f */
[----:B------:R-:W-:-:S08]  /*0670*/  DADD R2, R18, -R2 ;  /* 0x0000000012027229 */ /* 0x000fd00000000802 */
[----:B-1----:R-:W-:-:S08]  /*0680*/  DMUL R2, R2, R20 ;  /* 0x0000001402027228 */ /* 0x002fd00000000000 */
[----:B--2---:R-:W-:-:S08]  /*0690*/  DFMA R16, R2, -512, R16 ;  /* 0xc08000000210782b */ /* 0x004fd00000000010 */
[----:B-----5:R-:W-:Y:S01]  /*06a0*/  DSETP.MAX.AND P0, P1, |R16|, |R12|, PT ;  /* 0x4000000c1000722a */ /* 0x020fe2000390f200 */
[----:B------:R-:W-:Y:S01]  /*06b0*/  IMAD.MOV.U32 R3, RZ, RZ, R13 ;  /* 0x000000ffff037224 */ /* 0x000fe200078e000d */
[----:B------:R-:W-:-:S04]  /*06c0*/  MOV R2, R17 ;  /* 0x0000001100027202 */ /* 0x000fc80000000f00 */
[----:B------:R-:W-:Y:S01]  /*06d0*/  FSEL R11, |R2|, |R3|, P0 ;  /* 0x40000003020b7208 */ /* 0x000fe20000000200 */
[----:B------:R-:W-:-:S07]  /*06e0*/  IMAD.MOV.U32 R2, RZ, RZ, R16 ;  /* 0x000000ffff027224 */ /* 0x000fce00078e0010 */
[----:B------:R-:W-:Y:S02]  /*06f0*/  @P1 LOP3.LUT R11, R3, 0x80000, RZ, 0xfc, !PT ;  /* 0x00080000030b1812 */ /* 0x000fe400078efcff */
[----:B------:R-:W-:-:S03]  /*0700*/  SEL R2, R2, R12, P0 ;  /* 0x0000000c02027207 */ /* 0x000fc60000000000 */
[----:B------:R-:W-:-:S06]  /*0710*/  IMAD.MOV.U32 R3, RZ, RZ, R11 ;  /* 0x000000ffff037224 */ /* 0x000fcc00078e000b */
[----:B------:R-:W-:Y:S01]  /*0720*/  DSETP.MAX.AND P0, P1, R2, |R6|, PT ;  /* 0x400000060200722a */ /* 0x000fe2000390f000 */
[----:B------:R-:W-:Y:S02]  /*0730*/  IMAD.MOV.U32 R12, RZ, RZ, R7 ;  /* 0x000000ffff0c7224 */ /* 0x000fe400078e0007 */
[----:B------:R-:W-:-:S05]  /*0740*/  IMAD.MOV.U32 R11, RZ, RZ, R3 ;  /* 0x000000ffff0b7224 */ /* 0x000fca00078e0003 */
[----:B------:R-:W-:-:S06]  /*0750*/  FSEL R11, R11, |R12|, P0 ;  /* 0x4000000c0b0b7208 */ /* 0x000fcc0000000000 */
[----:B------:R-:W-:Y:S02]  /*0760*/  @P1 LOP3.LUT R11, R12, 0x80000, RZ, 0xfc, !PT ;  /* 0x000800000c0b1812 */ /* 0x000fe400078efcff */
[----:B------:R-:W-:-:S03]  /*0770*/  SEL R2, R2, R6, P0 ;  /* 0x0000000602027207 */ /* 0x000fc60000000000 */
[----:B------:R-:W-:Y:S01]  /*0780*/  IMAD.MOV.U32 R3, RZ, RZ, R11 ;  /* 0x000000ffff037224 */ /* 0x000fe200078e000b */
[----:B------:R0:W-:Y:S05]  /*0790*/  STG.E.64 desc[UR6][R8.64+0xff8], R16 ;  /* 0x000ff81008007986 */ /* 0x0001ea000c101b06 */
[----:B------:R-:W-:Y:S01]  /*07a0*/  DSETP.MAX.AND P0, P1, R2, |R4|, PT ;  /* 0x400000040200722a */ /* 0x000fe2000390f000 */
[----:B------:R-:W-:Y:S02]  /*07b0*/  IMAD.MOV.U32 R7, RZ, RZ, R5 ;  /* 0x000000ffff077224 */ /* 0x000fe400078e0005 */
[----:B------:R-:W-:-:S05]  /*07c0*/  IMAD.MOV.U32 R6, RZ, RZ, R3 ;  /* 0x000000ffff067224 */ /* 0x000fca00078e0003 */
[----:B------:R-:W-:Y:S02]  /*07d0*/  FSEL R11, R6, |R7|, P0 ;  /* 0x40000007060b7208 */ /* 0x000fe40000000000 */
[----:B------:R-:W-:-:S04]  /*07e0*/  SEL R4, R2, R4, P0 ;  /* 0x0000000402047207 */ /* 0x000fc80000000000 */
[----:B------:R-:W-:-:S04]  /*07f0*/  @P1 LOP3.LUT R11, R7, 0x80000, RZ, 0xfc, !PT ;  /* 0x00080000070b1812 */ /* 0x000fc800078efcff */
[----:B0-----:R-:W-:-:S07]  /*0800*/  MOV R5, R11 ;  /* 0x0000000b00057202 */ /* 0x001fce0000000f00 */
.L_x_2:
[----:B------:R-:W-:Y:S05]  /*0810*/  BSYNC.RECONVERGENT B0 ;  /* 0x0000000000007941 */ /* 0x000fea0003800200 */
.L_x_0:
[----:B------:R-:W0:Y:S01]  /*0820*/  S2UR UR5, SR_CgaCtaId ;  /* 0x00000000000579c3 */ /* 0x000e220000008800 */
[----:B------:R-:W-:Y:S01]  /*0830*/  UMOV UR4, 0x400 ;  /* 0x0000040000047882 */ /* 0x000fe20000000000 */
[C---:B------:R-:W-:Y:S02]  /*0840*/  ISETP.GT.U32.AND P1, PT, R0.reuse, 0x3f, PT ;  /* 0x0000003f0000780c */ /* 0x040fe40003f24070 */
[----:B------:R-:W-:Y:S01]  /*0850*/  ISETP.GT.U32.AND P0, PT, R0, 0x1f, PT ;  /* 0x0000001f0000780c */ /* 0x000fe20003f04070 */
[----:B0-----:R-:W-:-:S06]  /*0860*/  ULEA UR4, UR5, UR4, 0x18 ;  /* 0x0000000405047291 */ /* 0x001fcc000f8ec0ff */
[----:B------:R-:W-:-:S05]  /*0870*/  LEA R2, R0, UR4, 0x3 ;  /* 0x0000000400027c11 */ /* 0x000fca000f8e18ff */
[----:B------:R-:W-:Y:S01]  /*0880*/  STS.64 [R2], R4 ;  /* 0x0000000402007388 */ /* 0x000fe20000000a00 */
[----:B------:R-:W-:Y:S06]  /*0890*/  BAR.SYNC.DEFER_BLOCKING 0x0 ;  /* 0x0000000000007b1d */ /* 0x000fec0000010000 */
[----:B------:R-:W0:Y:S04]  /*08a0*/  @!P1 LDS.64 R6, [R2] ;  /* 0x0000000002069984 */ /* 0x000e280000000a00 */
[----:B------:R-:W1:Y:S01]  /*08b0*/  @!P1 LDS.64 R8, [R2+0x200] ;  /* 0x0002000002089984 */ /* 0x000e620000000a00 */
[----:B0-----:R-:W-:Y:S01]  /*08c0*/  @!P1 IMAD.MOV.U32 R3, RZ, RZ, R7 ;  /* 0x000000ffff039224 */ /* 0x001fe200078e0007 */
[----:B-1----:R-:W-:Y:S01]  /*08d0*/  @!P1 DSETP.MAX.AND P2, P3, R6, R8, PT ;  /* 0x000000080600922a */ /* 0x002fe20003b4f000 */
[----:B------:R-:W-:-:S05]  /*08e0*/  @!P1 IMAD.MOV.U32 R12, RZ, RZ, R9 ;  /* 0x000000ffff0c9224 */ /* 0x000fca00078e0009 */
[----:B------:R-:W-:Y:S02]  /*08f0*/  @!P1 FSEL R3, R3, R12, P2 ;  /* 0x0000000c03039208 */ /* 0x000fe40001000000 */
[----:B------:R-:W-:Y:S02]  /*0900*/  @!P1 LOP3.LUT R12, R12, 0x80000, RZ, 0xfc, !PT ;  /* 0x000800000c0c9812 */ /* 0x000fe400078efcff */
[----:B------:R-:W-:Y:S02]  /*0910*/  @!P1 SEL R4, R6, R8, P2 ;  /* 0x0000000806049207 */ /* 0x000fe40001000000 */
[----:B------:R-:W-:-:S05]  /*0920*/  @!P1 SEL R5, R12, R3, P3 ;  /* 0x000000030c059207 */ /* 0x000fca0001800000 */
[----:B------:R-:W-:Y:S01]  /*0930*/  @!P1 STS.64 [R2], R4 ;  /* 0x0000000402009388 */ /* 0x000fe20000000a00 */
[----:B------:R-:W-:Y:S01]  /*0940*/  BAR.SYNC.DEFER_BLOCKING 0x0 ;  /* 0x0000000000007b1d */ /* 0x000fe20000010000 */
[----:B------:R-:W-:-:S05]  /*0950*/  ISETP.GT.U32.AND P1, PT, R0, 0xf, PT ;  /* 0x0000000f0000780c */ /* 0x000fca0003f24070 */
        /* <DEDUP_REMOVED lines=28> */
[----:B------:R-:W-:-:S05]  /*0b20*/  @!P0 MOV R12, R9 ;  /* 0x00000009000c8202 */ /* 0x000fca0000000f00 */
        /* <DEDUP_REMOVED lines=18> */
[----:B------:R-:W-:-:S05]  /*0c50*/  ISETP.NE.AND P1, PT, R0, RZ, PT ;  /* 0x000000ff0000720c */ /* 0x000fca0003f25270 */
        /* <DEDUP_REMOVED lines=10> */
[----:B------:R-:W-:Y:S06]  /*0d00*/  BAR.SYNC.DEFER_BLOCKING 0x0 ;  /* 0x0000000000007b1d */ /* 0x000fec0000010000 */
[----:B------:R-:W0:Y:S04]  /*0d10*/  @!P1 LDS.64 R6, [R2] ;  /* 0x0000000002069984 */ /* 0x000e280000000a00 */
[----:B------:R-:W1:Y:S01]  /*0d20*/  @!P1 LDS.64 R8, [UR4+0x8] ;  /* 0x00000804ff089984 */ /* 0x000e620008000a00 */
[----:B0-----:R-:W-:Y:S01]  /*0d30*/  @!P1 IMAD.MOV.U32 R0, RZ, RZ, R7 ;  /* 0x000000ffff009224 */ /* 0x001fe200078e0007 */
[----:B-1----:R-:W-:Y:S01]  /*0d40*/  @!P1 DSETP.MAX.AND P0, P2, R6, R8, PT ;  /* 0x000000080600922a */ /* 0x002fe20003a0f000 */
[----:B------:R-:W-:-:S05]  /*0d50*/  @!P1 IMAD.MOV.U32 R3, RZ, RZ, R9 ;  /* 0x000000ffff039224 */ /* 0x000fca00078e0009 */
[----:B------:R-:W-:Y:S02]  /*0d60*/  @!P1 FSEL R0, R0, R3, P0 ;  /* 0x0000000300009208 */ /* 0x000fe40000000000 */
[----:B------:R-:W-:Y:S02]  /*0d70*/  @!P1 LOP3.LUT R3, R3, 0x80000, RZ, 0xfc, !PT ;  /* 0x0008000003039812 */ /* 0x000fe400078efcff */
[----:B------:R-:W-:Y:S02]  /*0d80*/  @!P1 SEL R4, R6, R8, P0 ;  /* 0x0000000806049207 */ /* 0x000fe40000000000 */
[----:B------:R-:W-:-:S05]  /*0d90*/  @!P1 SEL R5, R3, R0, P2 ;  /* 0x0000000003059207 */ /* 0x000fca0001000000 */
[----:B------:R0:W-:Y:S01]  /*0da0*/  @!P1 STS.64 [R2], R4 ;  /* 0x0000000402009388 */ /* 0x0001e20000000a00 */
[----:B------:R-:W-:Y:S06]  /*0db0*/  BAR.SYNC.DEFER_BLOCKING 0x0 ;  /* 0x0000000000007b1d */ /* 0x000fec0000010000 */
[----:B------:R-:W-:Y:S05]  /*0dc0*/  @P1 EXIT ;  /* 0x000000000000194d */ /* 0x000fea0003800000 */
[----:B0-----:R-:W0:Y:S01]  /*0dd0*/  LDS.64 R2, [UR4] ;  /* 0x00000004ff027984 */ /* 0x001e220008000a00 */
[----:B------:R-:W1:Y:S08]  /*0de0*/  LDC R7, c[0x0][0x374] ;  /* 0x0000dd00ff077b82 */ /* 0x000e700000000800 */
[----:B------:R-:W2:Y:S01]  /*0df0*/  LDC.64 R4, c[0x0][0x3a8] ;  /* 0x0000ea00ff047b82 */ /* 0x000ea20000000a00 */
[----:B-1----:R-:W-:-:S04]  /*0e00*/  IMAD R7, R7, UR8, R10 ;  /* 0x0000000807077c24 */ /* 0x002fc8000f8e020a */
[----:B--2---:R-:W-:-:S05]  /*0e10*/  IMAD.WIDE.U32 R4, R7, 0x8, R4 ;  /* 0x0000000807047825 */ /* 0x004fca00078e0004 */
[----:B0-----:R-:W-:Y:S01]  /*0e20*/  STG.E.64 desc[UR6][R4.64], R2 ;  /* 0x0000000204007986 */ /* 0x001fe2000c101b06 */
[----:B------:R-:W-:Y:S05]  /*0e30*/  EXIT ;  /* 0x000000000000794d */ /* 0x000fea0003800000 */
.L_x_3:
[----:B------:R-:W-:-:S00]  /*0e40*/  BRA `(.L_x_3) ;  /* 0xfffffffc00fc7947 */ /* 0x000fc0000383ffff */
[----:B------:R-:W-:-:S00]  /*0e50*/  NOP ;  /* 0x0000000000007918 */ /* 0x000fc00000000000 */
        /* <DEDUP_REMOVED lines=10> */
.L_x_62:


//--------------------- .text._Z11calculate_udPKdS0_S0_PdS1_ --------------------------
	.section	.text._Z11calculate_udPKdS0_S0_PdS1_,"ax",@progbits
	.align	128
        .global         _Z11calculate_udPKdS0_S0_PdS1_
        .type           _Z11calculate_udPKdS0_S0_PdS1_,@function
        .size           _Z11calculate_udPKdS0_S0_PdS1_,(.L_x_63 - _Z11calculate_udPKdS0_S0_PdS1_)
        .other          _Z11calculate_udPKdS0_S0_PdS1_,@"STO_CUDA_ENTRY STV_DEFAULT"
_Z11calculate_udPKdS0_S0_PdS1_:
.text._Z11calculate_udPKdS0_S0_PdS1_:
[----:B------:R-:W-:Y:S01]  /*0000*/  LDC R1, c[0x0][0x37c] ;  /* 0x0000df00ff017b82 */ /* 0x000fe20000000800 */
[----:B------:R-:W0:Y:S07]  /*0010*/  S2R R0, SR_CTAID.Y ;  /* 0x0000000000007919 */ /* 0x000e2e0000002600 */
[----:B------:R-:W1:Y:S01]  /*0020*/  LDC R5, c[0x0][0x360] ;  /* 0x0000d800ff057b82 */ /* 0x000e620000000800 */
[----:B------:R-:W0:Y:S01]  /*0030*/  LDCU UR4, c[0x0][0x364] ;  /* 0x00006c80ff0477ac */ /* 0x000e220008000800 */
[----:B------:R-:W-:Y:S01]  /*0040*/  BSSY.RECONVERGENT B0, `(.L_x_4) ;  /* 0x0000070000007945 */ /* 0x000fe20003800200 */
[----:B------:R-:W0:Y:S01]  /*0050*/  S2R R3, SR_TID.Y ;  /* 0x0000000000037919 */ /* 0x000e220000002200 */
[----:B------:R-:W2:Y:S01]  /*0060*/  LDCU.64 UR6, c[0x0][0x358] ;  /* 0x00006b00ff0677ac */ /* 0x000ea20008000a00 */
[----:B------:R-:W1:Y:S03]  /*0070*/  S2R R10, SR_TID.X ;  /* 0x00000000000a7919 */ /* 0x000e660000002100 */
[----:B------:R-:W1:Y:S01]  /*0080*/  S2UR UR8, SR_CTAID.X ;  /* 0x00000000000879c3 */ /* 0x000e620000002500 */
[----:B0-----:R-:W-:-:S04]  /*0090*/  IMAD R2, R0, UR4, R3 ;  /* 0x0000000400027c24 */ /* 0x001fc8000f8e0203 */
[----:B------:R-:W-:Y:S02]  /*00a0*/  VIADD R3, R2, 0x1 ;  /* 0x0000000102037836 */ /* 0x000fe40000000000 */
[----:B-1----:R-:W-:-:S03]  /*00b0*/  IMAD R14, R5, UR8, R10 ;  /* 0x00000008050e7c24 */ /* 0x002fc6000f8e020a */
[----:B------:R-:W-:Y:S01]  /*00c0*/  ISETP.NE.AND P0, PT, R3, 0x200, PT ;  /* 0x000002000300780c */ /* 0x000fe20003f05270 */
[----:B------:R-:W-:-:S12]  /*00d0*/  VIADD R14, R14, 0x1 ;  /* 0x000000010e0e7836 */ /* 0x000fd80000000000 */
[----:B--2---:R-:W-:Y:S05]  /*00e0*/  @!P0 BRA `(.L_x_5) ;  /* 0x0000000000e48947 */ /* 0x004fea0003800000 */
[----:B------:R-:W0:Y:S01]  /*00f0*/  LDC.64 R22, c[0x0][0x390] ;  /* 0x0000e400ff167b82 */ /* 0x000e220000000a00 */
[C---:B------:R-:W-:Y:S01]  /*0100*/  IMAD R5, R3.reuse, 0x102, R14 ;  /* 0x0000010203057824 */ /* 0x040fe200078e020e */
[----:B------:R-:W-:Y:S01]  /*0110*/  LOP3.LUT R15, R3, 0x1, RZ, 0xc0, !PT ;  /* 0x00000001030f7812 */ /* 0x000fe200078ec0ff */
[----:B------:R-:W-:Y:S01]  /*0120*/  IMAD.MOV.U32 R11, RZ, RZ, 0x202 ;  /* 0x00000202ff0b7424 */ /* 0x000fe200078e00ff */
[C---:B------:R-:W-:Y:S01]  /*0130*/  LOP3.LUT R17, R2.reuse, 0x1, RZ, 0xc0, !PT ;  /* 0x0000000102117812 */ /* 0x040fe200078ec0ff */
[C---:B------:R-:W-:Y:S02]  /*0140*/  VIADD R7, R5.reuse, 0x102 ;  /* 0x0000010205077836 */ /* 0x040fe40000000000 */
[----:B------:R-:W-:Y:S01]  /*0150*/  IMAD R11, R2, R11, 0x202 ;  /* 0x00000202020b7424 */ /* 0x000fe200078e020b */
[----:B------:R-:W1:Y:S08]  /*0160*/  LDC.64 R24, c[0x0][0x398] ;  /* 0x0000e600ff187b82 */ /* 0x000e700000000a00 */
[----:B------:R-:W2:Y:S01]  /*0170*/  LDC.64 R12, c[0x0][0x388] ;  /* 0x0000e200ff0c7b82 */ /* 0x000ea20000000a00 */
[----:B0-----:R-:W-:-:S05]  /*0180*/  IMAD.WIDE R22, R5, 0x8, R22 ;  /* 0x0000000805167825 */ /* 0x001fca00078e0216 */
[----:B------:R-:W3:Y:S01]  /*0190*/  LDG.E.64.CONSTANT R2, desc[UR6][R22.64] ;  /* 0x0000000616027981 */ /* 0x000ee2000c1e9b00 */
[----:B-1----:R-:W-:-:S03]  /*01a0*/  IMAD.WIDE R24, R7, 0x8, R24 ;  /* 0x0000000807187825 */ /* 0x002fc600078e0218 */
[----:B------:R0:W4:Y:S04]  /*01b0*/  LDG.E.64.CONSTANT R4, desc[UR6][R22.64+0x810] ;  /* 0x0008100616047981 */ /* 0x000128000c1e9b00 */
[----:B------:R-:W3:Y:S01]  /*01c0*/  LDG.E.64.CONSTANT R6, desc[UR6][R24.64] ;  /* 0x0000000618067981 */ /* 0x000ee2000c1e9b00 */
[----:B------:R-:W-:-:S03]  /*01d0*/  IMAD R16, R14, 0x2, -R15 ;  /* 0x000000020e107824 */ /* 0x000fc600078e0a0f */
[----:B------:R-:W4:Y:S01]  /*01e0*/  LDG.E.64.CONSTANT R8, desc[UR6][R24.64+-0x810] ;  /* 0xfff7f00618087981 */ /* 0x000f22000c1e9b00 */
[----:B------:R-:W-:Y:S01]  /*01f0*/  IMAD R18, R14, 0x2, -R17 ;  /* 0x000000020e127824 */ /* 0x000fe200078e0a11 */
[----:B0-----:R-:W0:Y:S01]  /*0200*/  LDC.64 R22, c[0x0][0x380] ;  /* 0x0000e000ff167b82 */ /* 0x001e220000000a00 */
[C---:B------:R-:W-:Y:S02]  /*0210*/  IMAD.IADD R15, R11.reuse, 0x1, R16 ;  /* 0x000000010b0f7824 */ /* 0x040fe400078e0210 */
[----:B------:R-:W-:Y:S02]  /*0220*/  IMAD.IADD R19, R11, 0x1, R18 ;  /* 0x000000010b137824 */ /* 0x000fe400078e0212 */
[----:B--2---:R-:W-:-:S04]  /*0230*/  IMAD.WIDE R26, R15, 0x8, R12 ;  /* 0x000000080f1a7825 */ /* 0x004fc800078e020c */
[----:B------:R-:W-:Y:S01]  /*0240*/  IMAD.WIDE R28, R19, 0x8, R12 ;  /* 0x00000008131c7825 */ /* 0x000fe200078e020c */
[----:B------:R-:W2:Y:S01]  /*0250*/  LDG.E.64.CONSTANT R20, desc[UR6][R26.64] ;  /* 0x000000061a147981 */ /* 0x000ea2000c1e9b00 */
[----:B------:R-:W1:Y:S03]  /*0260*/  LDC.64 R12, c[0x0][0x3a0] ;  /* 0x0000e800ff0c7b82 */ /* 0x000e660000000a00 */
[----:B------:R-:W5:Y:S01]  /*0270*/  LDG.E.64.CONSTANT R16, desc[UR6][R28.64] ;  /* 0x000000061c107981 */ /* 0x000f62000c1e9b00 */
[----:B------:R-:W-:Y:S01]  /*0280*/  ISETP.NE.AND P0, PT, R14, 0x100, PT ;  /* 0x000001000e00780c */ /* 0x000fe20003f05270 */
[----:B---3--:R-:W-:Y:S02]  /*0290*/  DADD R2, -R2, R6 ;  /* 0x0000000002027229 */ /* 0x008fe40000000106 */
[----:B----4-:R-:W-:-:S06]  /*02a0*/  DADD R4, -R8, R4 ;  /* 0x0000000008047229 */ /* 0x010fcc0000000104 */
[-C--:B0-----:R-:W-:Y:S02]  /*02b0*/  DMUL R2, R2, R22.reuse ;  /* 0x0000001602027228 */ /* 0x081fe40000000000 */
[----:B------:R-:W-:Y:S01]  /*02c0*/  DMUL R4, R4, R22 ;  /* 0x0000001604047228 */ /* 0x000fe20000000000 */
[----:B-1----:R-:W-:-:S05]  /*02d0*/  IMAD.WIDE R6, R19, 0x8, R12 ;  /* 0x0000000813067825 */ /* 0x002fca00078e020c */
[----:B--2---:R-:W-:Y:S01]  /*02e0*/  DFMA R20, R2, -512, R20 ;  /* 0xc08000000214782b */ /* 0x004fe20000000014 */
[----:B------:R-:W-:Y:S01]  /*02f0*/  IMAD.WIDE R2, R15, 0x8, R12 ;  /* 0x000000080f027825 */ /* 0x000fe200078e020c */
[----:B-----5:R-:W-:-:S05]  /*0300*/  DFMA R16, R4, -512, R16 ;  /* 0xc08000000410782b */ /* 0x020fca0000000010 */
[----:B------:R0:W-:Y:S04]  /*0310*/  STG.E.64 desc[UR6][R2.64], R20 ;  /* 0x0000001402007986 */ /* 0x0001e8000c101b06 */
[----:B------:R0:W-:Y:S01]  /*0320*/  STG.E.64 desc[UR6][R6.64], R16 ;  /* 0x0000001006007986 */ /* 0x0001e2000c101b06 */
[----:B------:R-:W-:Y:S01]  /*0330*/  DSETP.MAX.AND P1, P2, |R20|, |R16|, PT ;  /* 0x400000101400722a */ /* 0x000fe20003a2f200 */
[----:B------:R-:W-:Y:S02]  /*0340*/  IMAD.MOV.U32 R4, RZ, RZ, R21 ;  /* 0x000000ffff047224 */ /* 0x000fe400078e0015 */
[----:B------:R-:W-:Y:S02]  /*0350*/  IMAD.MOV.U32 R9, RZ, RZ, R17 ;  /* 0x000000ffff097224 */ /* 0x000fe400078e0011 */
[----:B------:R-:W-:-:S03]  /*0360*/  IMAD.MOV.U32 R5, RZ, RZ, R16 ;  /* 0x000000ffff057224 */ /* 0x000fc600078e0010 */
[----:B------:R-:W-:Y:S01]  /*0370*/  FSEL R15, |R4|, |R9|, P1 ;  /* 0x40000009040f7208 */ /* 0x000fe20000800200 */
[----:B------:R-:W-:-:S05]  /*0380*/  IMAD.MOV.U32 R4, RZ, RZ, R20 ;  /* 0x000000ffff047224 */ /* 0x000fca00078e0014 */
[----:B------:R-:W-:Y:S02]  /*0390*/  @P2 LOP3.LUT R15, R9, 0x80000, RZ, 0xfc, !PT ;  /* 0x00080000090f2812 */ /* 0x000fe400078efcff */
[----:B------:R-:W-:-:S03]  /*03a0*/  SEL R4, R4, R5, P1 ;  /* 0x0000000504047207 */ /* 0x000fc60000800000 */
[----:B------:R-:W-:Y:S01]  /*03b0*/  IMAD.MOV.U32 R5, RZ, RZ, R15 ;  /* 0x000000ffff057224 */ /* 0x000fe200078e000f */
[----:B0-----:R-:W-:Y:S06]  /*03c0*/  @P0 BRA `(.L_x_6) ;  /* 0x0000000000dc0947 */ /* 0x001fec0003800000 */
[----:B------:R-:W-:-:S06]  /*03d0*/  IMAD.WIDE.U32 R12, R11, 0x8, R12 ;  /* 0x000000080b0c7825 */ /* 0x000fcc00078e000c */
        /* <DEDUP_REMOVED lines=10> */
.L_x_5:
[----:B------:R-:W0:Y:S01]  /*0480*/  LDC.64 R12, c[0x0][0x3a0] ;  /* 0x0000e800ff0c7b82 */ /* 0x000e220000000a00 */
[----:B------:R-:W-:-:S04]  /*0490*/  IMAD.SHL.U32 R3, R14, 0x2, RZ ;  /* 0x000000020e037824 */ /* 0x000fc800078e00ff */
[----:B0-----:R-:W-:-:S05]  /*04a0*/  IMAD.WIDE R12, R3, 0x8, R12 ;  /* 0x00000008030c7825 */ /* 0x001fca00078e020c */
[----:B------:R-:W2:Y:S04]  /*04b0*/  LDG.E.64 R14, desc[UR6][R12.64+0x202000] ;  /* 0x202000060c0e7981 */ /* 0x000ea8000c1e1b00 */
[----:B------:R-:W3:Y:S04]  /*04c0*/  LDG.E.64 R16, desc[UR6][R12.64] ;  /* 0x000000060c107981 */ /* 0x000ee8000c1e1b00 */
[----:B------:R-:W4:Y:S04]  /*04d0*/  LDG.E.64 R8, desc[UR6][R12.64+0x201ff8] ;  /* 0x201ff8060c087981 */ /* 0x000f28000c1e1b00 */
[----:B------:R-:W5:Y:S04]  /*04e0*/  LDG.E.64 R6, desc[UR6][R12.64+-0x8] ;  /* 0xfffff8060c067981 */ /* 0x000f68000c1e1b00 */
[----:B------:R-:W5:Y:S04]  /*04f0*/  LDG.E.64 R4, desc[UR6][R12.64+0x203010] ;  /* 0x203010060c047981 */ /* 0x000f68000c1e1b00 */
[----:B------:R4:W5:Y:S01]  /*0500*/  LDG.E.64 R2, desc[UR6][R12.64+0x203008] ;  /* 0x203008060c027981 */ /* 0x000962000c1e1b00 */
[----:B--2---:R-:W-:Y:S01]  /*0510*/  IMAD.MOV.U32 R11, RZ, RZ, R15 ;  /* 0x000000ffff0b7224 */ /* 0x004fe200078e000f */
[----:B---3--:R-:W-:Y:S01]  /*0520*/  DSETP.MAX.AND P0, P1, |R14|, |R16|, PT ;  /* 0x400000100e00722a */ /* 0x008fe2000390f200 */
[----:B------:R-:W-:-:S02]  /*0530*/  IMAD.MOV.U32 R18, RZ, RZ, R17 ;  /* 0x000000ffff127224 */ /* 0x000fc400078e0011 */
[----:B----4-:R-:W-:-:S03]  /*0540*/  IMAD.MOV.U32 R12, RZ, RZ, R9 ;  /* 0x000000ffff0c7224 */ /* 0x010fc600078e0009 */
[----:B------:R-:W-:Y:S02]  /*0550*/  FSEL R11, |R11|, |R18|, P0 ;  /* 0x400000120b0b7208 */ /* 0x000fe40000000200 */
[----:B------:R-:W-:-:S06]  /*0560*/  SEL R14, R14, R16, P0 ;  /* 0x000000100e0e7207 */ /* 0x000fcc0000000000 */
[----:B------:R-:W-:-:S05]  /*0570*/  @P1 LOP3.LUT R11, R18, 0x80000, RZ, 0xfc, !PT ;  /* 0x00080000120b1812 */ /* 0x000fca00078efcff */
[----:B------:R-:W-:-:S04]  /*0580*/  IMAD.MOV.U32 R15, RZ, RZ, R11 ;  /* 0x000000ffff0f7224 */ /* 0x000fc800078e000b */
[----:B------:R-:W-:Y:S02]  /*0590*/  IMAD.MOV.U32 R11, RZ, RZ, R15 ;  /* 0x000000ffff0b7224 */ /* 0x000fe400078e000f */
[----:B------:R-:W-:-:S06]  /*05a0*/  DSETP.MAX.AND P0, P1, R14, |R8|, PT ;  /* 0x400000080e00722a */ /* 0x000fcc000390f000 */
[----:B------:R-:W-:Y:S02]  /*05b0*/  FSEL R11, R11, |R12|, P0 ;  /* 0x4000000c0b0b7208 */ /* 0x000fe40000000000 */
[----:B------:R-:W-:-:S06]  /*05c0*/  SEL R8, R14, R8, P0 ;  /* 0x000000080e087207 */ /* 0x000fcc0000000000 */
[----:B------:R-:W-:Y:S01]  /*05d0*/  @P1 LOP3.LUT R11, R12, 0x80000, RZ, 0xfc, !PT ;  /* 0x000800000c0b1812 */ /* 0x000fe200078efcff */
[----:B-----5:R-:W-:-:S04]  /*05e0*/  IMAD.MOV.U32 R12, RZ, RZ, R7 ;  /* 0x000000ffff0c7224 */ /* 0x020fc800078e0007 */
[----:B------:R-:W-:-:S04]  /*05f0*/  IMAD.MOV.U32 R9, RZ, RZ, R11 ;  /* 0x000000ffff097224 */ /* 0x000fc800078e000b */
[----:B------:R-:W-:Y:S02]  /*0600*/  IMAD.MOV.U32 R11, RZ, RZ, R9 ;  /* 0x000000ffff0b7224 */ /* 0x000fe400078e0009 */
[----:B------:R-:W-:Y:S01]  /*0610*/  DSETP.MAX.AND P0, P1, R8, |R6|, PT ;  /* 0x400000060800722a */ /* 0x000fe2000390f000 */
[----:B------:R-:W-:-:S05]  /*0620*/  IMAD.MOV.U32 R9, RZ, RZ, R5 ;  /* 0x000000ffff097224 */ /* 0x000fca00078e0005 */
[----:B------:R-:W-:Y:S02]  /*0630*/  FSEL R11, R11, |R12|, P0 ;  /* 0x4000000c0b0b7208 */ /* 0x000fe40000000000 */
[----:B------:R-:W-:-:S06]  /*0640*/  SEL R6, R8, R6, P0 ;  /* 0x0000000608067207 */ /* 0x000fcc0000000000 */
[----:B------:R-:W-:-:S05]  /*0650*/  @P1 LOP3.LUT R11, R12, 0x80000, RZ, 0xfc, !PT ;  /* 0x000800000c0b1812 */ /* 0x000fca00078efcff */
        /* <DEDUP_REMOVED lines=9> */
[----:B------:R-:W-:-:S06]  /*06f0*/  DSETP.MAX.AND P0, P1, R4, |R2|, PT ;  /* 0x400000020400722a */ /* 0x000fcc000390f000 */
[----:B------:R-:W-:Y:S02]  /*0700*/  FSEL R9, R6, |R7|, P0 ;  /* 0x4000000706097208 */ /* 0x000fe40000000000 */
[----:B------:R-:W-:-:S06]  /*0710*/  SEL R4, R4, R2, P0 ;  /* 0x0000000204047207 */ /* 0x000fcc0000000000 */
[----:B------:R-:W-:-:S05]  /*0720*/  @P1 LOP3.LUT R9, R7, 0x80000, RZ, 0xfc, !PT ;  /* 0x0008000007091812 */ /* 0x000fca00078efcff */
[----:B------:R-:W-:-:S07]  /*0730*/  IMAD.MOV.U32 R5, RZ, RZ, R9 ;  /* 0x000000ffff057224 */ /* 0x000fce00078e0009 */
.L_x_6:
[----:B------:R-:W-:Y:S05]  /*0740*/  BSYNC.RECONVERGENT B0 ;  /* 0x0000000000007941 */ /* 0x000fea0003800200 */
.L_x_4:
        /* <DEDUP_REMOVED lines=98> */
.L_x_7:
        /* <DEDUP_REMOVED lines=9> */
.L_x_63:


//--------------------- .text._Z12final_reducePKdPdi --------------------------
	.section	.text._Z12final_reducePKdPdi,"ax",@progbits
	.align	128
        .global         _Z12final_reducePKdPdi
        .type           _Z12final_reducePKdPdi,@function
        .size           _Z12final_reducePKdPdi,(.L_x_64 - _Z12final_reducePKdPdi)
        .other          _Z12final_reducePKdPdi,@"STO_CUDA_ENTRY STV_DEFAULT"
_Z12final_reducePKdPdi:
.text._Z12final_reducePKdPdi:
[----:B------:R-:W-:Y:S01]  /*0000*/  LDC R1, c[0x0][0x37c] ;  /* 0x0000df00ff017b82 */ /* 0x000fe20000000800 */
[----:B------:R-:W0:Y:S01]  /*0010*/  S2R R0, SR_CTAID.X ;  /* 0x0000000000007919 */ /* 0x000e220000002500 */
[----:B------:R-:W1:Y:S01]  /*0020*/  LDCU UR4, c[0x0][0x360] ;  /* 0x00006c00ff0477ac */ /* 0x000e620008000800 */
[----:B------:R-:W2:Y:S01]  /*0030*/  S2R R11, SR_TID.X ;  /* 0x00000000000b7919 */ /* 0x000ea20000002100 */
[----:B------:R-:W3:Y:S01]  /*0040*/  LDCU UR5, c[0x0][0x390] ;  /* 0x00007200ff0577ac */ /* 0x000ee20008000800 */
[----:B------:R-:W4:Y:S01]  /*0050*/  LDCU.64 UR6, c[0x0][0x358] ;  /* 0x00006b00ff0677ac */ /* 0x000f220008000a00 */
[----:B-1----:R-:W-:Y:S02]  /*0060*/  IMAD.U32 R8, RZ, RZ, UR4 ;  /* 0x00000004ff087e24 */ /* 0x002fe4000f8e00ff */
[----:B0-----:R-:W-:-:S04]  /*0070*/  IMAD R2, R0, UR4, RZ ;  /* 0x0000000400027c24 */ /* 0x001fc8000f8e02ff */
[----:B--2---:R-:W-:-:S04]  /*0080*/  IMAD R3, R2, 0x2, R11 ;  /* 0x0000000202037824 */ /* 0x004fc800078e020b */
[C---:B------:R-:W-:Y:S01]  /*0090*/  IMAD.IADD R9, R3.reuse, 0x1, R8 ;  /* 0x0000000103097824 */ /* 0x040fe200078e0208 */
[----:B---3--:R-:W-:-:S04]  /*00a0*/  ISETP.GE.U32.AND P0, PT, R3, UR5, PT ;  /* 0x0000000503007c0c */ /* 0x008fc8000bf06070 */
[----:B------:R-:W-:-:S09]  /*00b0*/  ISETP.GE.U32.AND P1, PT, R9, UR5, PT ;  /* 0x0000000509007c0c */ /* 0x000fd2000bf26070 */
[----:B------:R-:W0:Y:S08]  /*00c0*/  @!P0 LDC.64 R4, c[0x0][0x380] ;  /* 0x0000e000ff048b82 */ /* 0x000e300000000a00 */
[----:B------:R-:W1:Y:S01]  /*00d0*/  @!P1 LDC.64 R6, c[0x0][0x380] ;  /* 0x0000e000ff069b82 */ /* 0x000e620000000a00 */
[----:B0-----:R-:W-:Y:S01]  /*00e0*/  @!P0 IMAD.WIDE.U32 R4, R3, 0x8, R4 ;  /* 0x0000000803048825 */ /* 0x001fe200078e0004 */
[----:B------:R-:W-:-:S06]  /*00f0*/  CS2R R2, SRZ ;  /* 0x0000000000027805 */ /* 0x000fcc000001ff00 */
[----:B----4-:R-:W2:Y:S01]  /*0100*/  @!P0 LDG.E.64.CONSTANT R2, desc[UR6][R4.64] ;  /* 0x0000000604028981 */ /* 0x010ea2000c1e9b00 */
[----:B-1----:R-:W-:-:S06]  /*0110*/  @!P1 IMAD.WIDE.U32 R6, R9, 0x8, R6 ;  /* 0x0000000809069825 */ /* 0x002fcc00078e0006 */
[----:B------:R-:W2:Y:S01]  /*0120*/  @!P1 LDG.E.64.CONSTANT R6, desc[UR6][R6.64] ;  /* 0x0000000606069981 */ /* 0x000ea2000c1e9b00 */
[----:B------:R-:W0:Y:S01]  /*0130*/  S2UR UR5, SR_CgaCtaId ;  /* 0x00000000000579c3 */ /* 0x000e220000008800 */
[----:B------:R-:W-:Y:S01]  /*0140*/  UMOV UR4, 0x400 ;  /* 0x0000040000047882 */ /* 0x000fe20000000000 */
[----:B------:R-:W-:Y:S01]  /*0150*/  ISETP.GE.U32.AND P0, PT, R8, 0x2, PT ;  /* 0x000000020800780c */ /* 0x000fe20003f06070 */
[----:B0-----:R-:W-:-:S06]  /*0160*/  ULEA UR4, UR5, UR4, 0x18 ;  /* 0x0000000405047291 */ /* 0x001fcc000f8ec0ff */
[C---:B------:R-:W-:Y:S01]  /*0170*/  LEA R9, R11.reuse, UR4, 0x3 ;  /* 0x000000040b097c11 */ /* 0x040fe2000f8e18ff */
[----:B--2---:R-:W-:Y:S01]  /*0180*/  @!P1 DADD R2, R2, R6 ;  /* 0x0000000002029229 */ /* 0x004fe20000000006 */
[----:B------:R-:W-:-:S06]  /*0190*/  ISETP.NE.AND P1, PT, R11, RZ, PT ;  /* 0x000000ff0b00720c */ /* 0x000fcc0003f25270 */
[----:B------:R0:W-:Y:S01]  /*01a0*/  STS.64 [R9], R2 ;  /* 0x0000000209007388 */ /* 0x0001e20000000a00 */
[----:B------:R-:W-:Y:S06]  /*01b0*/  BAR.SYNC.DEFER_BLOCKING 0x0 ;  /* 0x0000000000007b1d */ /* 0x000fec0000010000 */
[----:B------:R-:W-:Y:S05]  /*01c0*/  @!P0 BRA `(.L_x_8) ;  /* 0x00000000002c8947 */ /* 0x000fea0003800000 */
.L_x_9:
[----:B------:R-:W-:-:S04]  /*01d0*/  SHF.R.U32.HI R10, RZ, 0x1, R8 ;  /* 0x00000001ff0a7819 */ /* 0x000fc80000011608 */
[----:B------:R-:W-:-:S13]  /*01e0*/  ISETP.GE.U32.AND P0, PT, R11, R10, PT ;  /* 0x0000000a0b00720c */ /* 0x000fda0003f06070 */
[----:B------:R-:W-:Y:S01]  /*01f0*/  @!P0 IMAD R6, R10, 0x8, R9 ;  /* 0x000000080a068824 */ /* 0x000fe200078e0209 */
[----:B------:R-:W-:Y:S04]  /*0200*/  @!P0 LDS.64 R4, [R9] ;  /* 0x0000000009048984 */ /* 0x000fe80000000a00 */
[----:B0-----:R-:W0:Y:S02]  /*0210*/  @!P0 LDS.64 R2, [R6] ;  /* 0x0000000006028984 */ /* 0x001e240000000a00 */
[----:B0-----:R-:W-:-:S07]  /*0220*/  @!P0 DADD R2, R2, R4 ;  /* 0x0000000002028229 */ /* 0x001fce0000000004 */
[----:B------:R1:W-:Y:S01]  /*0230*/  @!P0 STS.64 [R9], R2 ;  /* 0x0000000209008388 */ /* 0x0003e20000000a00 */
[----:B------:R-:W-:Y:S01]  /*0240*/  BAR.SYNC.DEFER_BLOCKING 0x0 ;  /* 0x0000000000007b1d */ /* 0x000fe20000010000 */
[----:B------:R-:W-:Y:S01]  /*0250*/  ISETP.GT.U32.AND P0, PT, R8, 0x3, PT ;  /* 0x000000030800780c */ /* 0x000fe20003f04070 */
[----:B------:R-:W-:-:S12]  /*0260*/  IMAD.MOV.U32 R8, RZ, RZ, R10 ;  /* 0x000000ffff087224 */ /* 0x000fd800078e000a */
[----:B-1----:R-:W-:Y:S05]  /*0270*/  @P0 BRA `(.L_x_9) ;  /* 0xfffffffc00d40947 */ /* 0x002fea000383ffff */
.L_x_8:
[----:B------:R-:W-:Y:S05]  /*0280*/  @P1 EXIT ;  /* 0x000000000000194d */ /* 0x000fea0003800000 */
[----:B------:R-:W1:Y:S01]  /*0290*/  S2UR UR5, SR_CgaCtaId ;  /* 0x00000000000579c3 */ /* 0x000e620000008800 */
[----:B------:R-:W-:-:S07]  /*02a0*/  UMOV UR4, 0x400 ;  /* 0x0000040000047882 */ /* 0x000fce0000000000 */
[----:B------:R-:W2:Y:S01]  /*02b0*/  LDC.64 R4, c[0x0][0x388] ;  /* 0x0000e200ff047b82 */ /* 0x000ea20000000a00 */
[----:B-1----:R-:W-:Y:S01]  /*02c0*/  ULEA UR4, UR5, UR4, 0x18 ;  /* 0x0000000405047291 */ /* 0x002fe2000f8ec0ff */
[----:B--2---:R-:W-:-:S08]  /*02d0*/  IMAD.WIDE.U32 R4, R0, 0x8, R4 ;  /* 0x0000000800047825 */ /* 0x004fd000078e0004 */
[----:B0-----:R-:W0:Y:S04]  /*02e0*/  LDS.64 R2, [UR4] ;  /* 0x00000004ff027984 */ /* 0x001e280008000a00 */
[----:B0-----:R-:W-:Y:S01]  /*02f0*/  STG.E.64 desc[UR6][R4.64], R2 ;  /* 0x0000000204007986 */ /* 0x001fe2000c101b06 */
[----:B------:R-:W-:Y:S05]  /*0300*/  EXIT ;  /* 0x000000000000794d */ /* 0x000fea0003800000 */
.L_x_10:
        /* <DEDUP_REMOVED lines=15> */
.L_x_64:


//--------------------- .text._Z13calc_residualdPKdS0_S0_S0_Pd --------------------------
	.section	.text._Z13calc_residualdPKdS0_S0_S0_Pd,"ax",@progbits
	.align	128
        .global         _Z13calc_residualdPKdS0_S0_S0_Pd
        .type           _Z13calc_residualdPKdS0_S0_S0_Pd,@function
        .size           _Z13calc_residualdPKdS0_S0_S0_Pd,(.L_x_57 - _Z13calc_residualdPKdS0_S0_S0_Pd)
        .other          _Z13calc_residualdPKdS0_S0_S0_Pd,@"STO_CUDA_ENTRY STV_DEFAULT"
_Z13calc_residualdPKdS0_S0_S0_Pd:
.text._Z13calc_residualdPKdS0_S0_S0_Pd:
[----:B------:R-:W-:Y:S01]  /*0000*/  LDC R1, c[0x0][0x37c] ;  /* 0x0000df00ff017b82 */ /* 0x000fe20000000800 */
[----:B------:R-:W0:Y:S07]  /*0010*/  S2R R2, SR_CTAID.Y ;  /* 0x0000000000027919 */ /* 0x000e2e0000002600 */
[----:B------:R-:W1:Y:S01]  /*0020*/  LDC R17, c[0x0][0x360] ;  /* 0x0000d800ff117b82 */ /* 0x000e620000000800 */
[----:B------:R-:W0:Y:S01]  /*0030*/  LDCU UR4, c[0x0][0x364] ;  /* 0x00006c80ff0477ac */ /* 0x000e220008000800 */
[----:B------:R-:W0:Y:S01]  /*0040*/  S2R R3, SR_TID.Y ;  /* 0x0000000000037919 */ /* 0x000e220000002200 */
[----:B------:R-:W2:Y:S01]  /*0050*/  LDCU.64 UR6, c[0x0][0x358] ;  /* 0x00006b00ff0677ac */ /* 0x000ea20008000a00 */
[----:B------:R-:W1:Y:S04]  /*0060*/  S2R R0, SR_TID.X ;  /* 0x0000000000007919 */ /* 0x000e680000002100 */
[----:B------:R-:W1:Y:S08]  /*0070*/  S2UR UR8, SR_CTAID.X ;  /* 0x00000000000879c3 */ /* 0x000e700000002500 */
[----:B------:R-:W3:Y:S08]  /*0080*/  LDC.64 R14, c[0x0][0x390] ;  /* 0x0000e400ff0e7b82 */ /* 0x000ef00000000a00 */
[----:B------:R-:W4:Y:S08]  /*0090*/  LDC.64 R12, c[0x0][0x388] ;  /* 0x0000e200ff0c7b82 */ /* 0x000f300000000a00 */
[----:B------:R-:W4:Y:S01]  /*00a0*/  LDC.64 R18, c[0x0][0x3a0] ;  /* 0x0000e800ff127b82 */ /* 0x000f220000000a00 */
[----:B0-----:R-:W-:Y:S01]  /*00b0*/  IMAD R44, R2, UR4, R3 ;  /* 0x00000004022c7c24 */ /* 0x001fe2000f8e0203 */
[----:B------:R-:W0:Y:S01]  /*00c0*/  LDCU UR4, c[0x0][0x384] ;  /* 0x00007080ff0477ac */ /* 0x000e220008000800 */
[----:B------:R-:W-:-:S02]  /*00d0*/  IMAD.MOV.U32 R3, RZ, RZ, 0x202 ;  /* 0x00000202ff037424 */ /* 0x000fc400078e00ff */
[----:B------:R-:W-:-:S03]  /*00e0*/  VIADD R16, R44, 0x1 ;  /* 0x000000012c107836 */ /* 0x000fc60000000000 */
[----:B------:R-:W0:Y:S01]  /*00f0*/  LDC.64 R30, c[0x0][0x398] ;  /* 0x0000e600ff1e7b82 */ /* 0x000e220000000a00 */
[----:B-1----:R-:W-:Y:S02]  /*0100*/  IMAD R17, R17, UR8, R0 ;  /* 0x0000000811117c24 */ /* 0x002fe4000f8e0200 */
[----:B------:R-:W-:Y:S01]  /*0110*/  IMAD R40, R44, R3, 0x202 ;  /* 0x000002022c287424 */ /* 0x000fe200078e0203 */
[----:B------:R-:W-:Y:S01]  /*0120*/  LOP3.LUT R20, R16, 0x1, RZ, 0xc0, !PT ;  /* 0x0000000110147812 */ /* 0x000fe200078ec0ff */
[----:B------:R-:W-:-:S04]  /*0130*/  VIADD R17, R17, 0x1 ;  /* 0x0000000111117836 */ /* 0x000fc80000000000 */
[----:B------:R-:W-:-:S04]  /*0140*/  IMAD R3, R17, 0x2, -R20 ;  /* 0x0000000211037824 */ /* 0x000fc800078e0a14 */
[----:B------:R-:W-:-:S04]  /*0150*/  IMAD.IADD R3, R40, 0x1, R3 ;  /* 0x0000000128037824 */ /* 0x000fc800078e0203 */
[----:B---3--:R-:W-:-:S05]  /*0160*/  IMAD.WIDE R14, R3, 0x8, R14 ;  /* 0x00000008030e7825 */ /* 0x008fca00078e020e */
[----:B--2---:R-:W2:Y:S01]  /*0170*/  LDG.E.64.CONSTANT R10, desc[UR6][R14.64] ;  /* 0x000000060e0a7981 */ /* 0x004ea2000c1e9b00 */
[----:B----4-:R-:W-:-:S03]  /*0180*/  IMAD.WIDE R12, R3, 0x8, R12 ;  /* 0x00000008030c7825 */ /* 0x010fc600078e020c */
[----:B------:R-:W2:Y:S04]  /*0190*/  LDG.E.64.CONSTANT R8, desc[UR6][R14.64+-0x8] ;  /* 0xfffff8060e087981 */ /* 0x000ea8000c1e9b00 */
[----:B------:R-:W3:Y:S04]  /*01a0*/  LDG.E.64.CONSTANT R6, desc[UR6][R12.64] ;  /* 0x000000060c067981 */ /* 0x000ee8000c1e9b00 */
[----:B------:R1:W3:Y:S01]  /*01b0*/  LDG.E.64.CONSTANT R4, desc[UR6][R12.64+-0x1010] ;  /* 0xffeff0060c047981 */ /* 0x0002e2000c1e9b00 */
[----:B------:R-:W-:-:S04]  /*01c0*/  IMAD.MOV.U32 R3, RZ, RZ, 0x102 ;  /* 0x00000102ff037424 */ /* 0x000fc800078e00ff */
[C---:B------:R-:W-:Y:S01]  /*01d0*/  IMAD R42, R44.reuse, R3, 0x102 ;  /* 0x000001022c2a7424 */ /* 0x040fe200078e0203 */
[----:B------:R-:W-:-:S03]  /*01e0*/  LOP3.LUT R44, R44, 0x1, RZ, 0xc0, !PT ;  /* 0x000000012c2c7812 */ /* 0x000fc600078ec0ff */
[----:B------:R-:W-:Y:S01]  /*01f0*/  IMAD.IADD R3, R17, 0x1, R42 ;  /* 0x0000000111037824 */ /* 0x000fe200078e022a */
[----:B------:R-:W-:Y:S01]  /*0200*/  IADD3 R27, PT, PT, R42, R17, -R20 ;  /* 0x000000112a1b7210 */ /* 0x000fe20007ffe814 */
[----:B-1----:R-:W1:Y:S02]  /*0210*/  LDC.64 R12, c[0x0][0x380] ;  /* 0x0000e000ff0c7b82 */ /* 0x002e640000000a00 */
[C---:B------:R-:W-:Y:S02]  /*0220*/  IMAD.IADD R25, R3.reuse, 0x1, R44 ;  /* 0x0000000103197824 */ /* 0x040fe400078e022c */
[----:B------:R-:W-:Y:S02]  /*0230*/  VIADD R15, R3, 0xfffffefe ;  /* 0xfffffefe030f7836 */ /* 0x000fe40000000000 */
[----:B------:R-:W-:-:S04]  /*0240*/  IMAD.WIDE R26, R27, 0x8, R18 ;  /* 0x000000081b1a7825 */ /* 0x000fc800078e0212 */
[----:B------:R-:W-:Y:S02]  /*0250*/  IMAD.WIDE R24, R25, 0x8, R18 ;  /* 0x0000000819187825 */ /* 0x000fe400078e0212 */
[----:B------:R-:W5:Y:S02]  /*0260*/  LDG.E.64.CONSTANT R26, desc[UR6][R26.64] ;  /* 0x000000061a1a7981 */ /* 0x000f64000c1e9b00 */
[----:B0-----:R-:W-:Y:S02]  /*0270*/  IMAD.WIDE R30, R3, 0x8, R30 ;  /* 0x00000008031e7825 */ /* 0x001fe400078e021e */
[----:B------:R-:W5:Y:S02]  /*0280*/  LDG.E.64.CONSTANT R24, desc[UR6][R24.64] ;  /* 0x0000000618187981 */ /* 0x000f64000c1e9b00 */
[----:B------:R-:W-:Y:S02]  /*0290*/  IMAD.WIDE R18, R15, 0x8, R18 ;  /* 0x000000080f127825 */ /* 0x000fe400078e0212 */
[----:B------:R0:W5:Y:S04]  /*02a0*/  LDG.E.64.CONSTANT R28, desc[UR6][R30.64] ;  /* 0x000000061e1c7981 */ /* 0x000168000c1e9b00 */
[----:B------:R0:W5:Y:S04]  /*02b0*/  LDG.E.64.CONSTANT R22, desc[UR6][R18.64] ;  /* 0x0000000612167981 */ /* 0x000168000c1e9b00 */
[----:B------:R0:W5:Y:S01]  /*02c0*/  LDG.E.64.CONSTANT R20, desc[UR6][R18.64+0x1020] ;  /* 0x0010200612147981 */ /* 0x000162000c1e9b00 */
[----:B------:R-:W1:Y:S01]  /*02d0*/  MUFU.RCP64H R15, UR4 ;  /* 0x00000004000f7d08 */ /* 0x000e620008001800 */
[----:B------:R-:W-:-:S06]  /*02e0*/  IMAD.MOV.U32 R14, RZ, RZ, 0x1 ;  /* 0x00000001ff0e7424 */ /* 0x000fcc00078e00ff */
[----:B-1----:R-:W-:-:S08]  /*02f0*/  DFMA R32, R14, -R12, 1 ;  /* 0x3ff000000e20742b */ /* 0x002fd0000000080c */
[----:B------:R-:W-:-:S08]  /*0300*/  DFMA R32, R32, R32, R32 ;  /* 0x000000202020722b */ /* 0x000fd00000000020 */
[----:B------:R-:W-:Y:S01]  /*0310*/  DFMA R14, R14, R32, R14 ;  /* 0x000000200e0e722b */ /* 0x000fe2000000000e */
[----:B------:R-:W1:Y:S01]  /*0320*/  LDC R3, c[0x0][0x384] ;  /* 0x0000e100ff037b82 */ /* 0x000e620000000800 */
[----:B------:R-:W4:Y:S01]  /*0330*/  LDCU UR9, c[0x0][0x380] ;  /* 0x00007000ff0977ac */ /* 0x000f220008000800 */
[----:B------:R-:W-:Y:S01]  /*0340*/  BSSY.RECONVERGENT B0, `(.L_x_11) ;  /* 0x0000012000007945 */ /* 0x000fe20003800200 */
[----:B--2---:R-:W-:Y:S02]  /*0350*/  DADD R8, R10, -R8 ;  /* 0x000000000a087229 */ /* 0x004fe40000000808 */
[----:B---3--:R-:W-:-:S06]  /*0360*/  DADD R4, R6, -R4 ;  /* 0x0000000006047229 */ /* 0x008fcc0000000804 */
[----:B------:R-:W-:Y:S02]  /*0370*/  DMUL R8, R8, 512 ;  /* 0x4080000008087828 */ /* 0x000fe40000000000 */
[----:B------:R-:W-:-:S06]  /*0380*/  DFMA R6, R14, -R12, 1 ;  /* 0x3ff000000e06742b */ /* 0x000fcc000000080c */
[----:B------:R-:W-:Y:S02]  /*0390*/  DFMA R10, R4, 512, R8 ;  /* 0x40800000040a782b */ /* 0x000fe40000000008 */
[----:B------:R-:W-:-:S08]  /*03a0*/  DFMA R6, R14, R6, R14 ;  /* 0x000000060e06722b */ /* 0x000fd0000000000e */
[----:B------:R-:W-:-:S08]  /*03b0*/  DMUL R4, R10, R6 ;  /* 0x000000060a047228 */ /* 0x000fd00000000000 */
[----:B------:R-:W-:-:S08]  /*03c0*/  DFMA R12, R4, -R12, R10 ;  /* 0x8000000c040c722b */ /* 0x000fd0000000000a */
[----:B------:R-:W-:Y:S01]  /*03d0*/  DFMA R4, R6, R12, R4 ;  /* 0x0000000c0604722b */ /* 0x000fe20000000004 */
[----:B------:R-:W-:-:S09]  /*03e0*/  FSETP.GEU.AND P1, PT, |R11|, 6.5827683646048100446e-37, PT ;  /* 0x036000000b00780b */ /* 0x000fd20003f2e200 */
[----:B------:R-:W-:-:S05]  /*03f0*/  FFMA R6, RZ, UR4, R5 ;  /* 0x00000004ff067c23 */ /* 0x000fca0008000005 */
[----:B------:R-:W-:-:S13]  /*0400*/  FSETP.GT.AND P0, PT, |R6|, 1.469367938527859385e-39, PT ;  /* 0x001000000600780b */ /* 0x000fda0003f04200 */
[----:B01--4-:R-:W-:Y:S05]  /*0410*/  @P0 BRA P1, `(.L_x_12) ;  /* 0x0000000000100947 */ /* 0x013fea0000800000 */
[----:B------:R-:W-:-:S07]  /*0420*/  MOV R4, 0x440 ;  /* 0x0000044000047802 */ /* 0x000fce0000000f00 */
[----:B-----5:R-:W-:Y:S05]  /*0430*/  CALL.REL.NOINC `($__internal_0_$__cuda_sm20_div_rn_f64_full) ;  /* 0x0000000400ec7944 */ /* 0x020fea0003c00000 */
[----:B------:R-:W-:Y:S02]  /*0440*/  IMAD.MOV.U32 R4, RZ, RZ, R6 ;  /* 0x000000ffff047224 */ /* 0x000fe400078e0006 */
[----:B------:R-:W-:-:S07]  /*0450*/  IMAD.MOV.U32 R5, RZ, RZ, R7 ;  /* 0x000000ffff057224 */ /* 0x000fce00078e0007 */
.L_x_12:
[----:B------:R-:W-:Y:S05]  /*0460*/  BSYNC.RECONVERGENT B0 ;  /* 0x0000000000007941 */ /* 0x000fea0003800200 */
.L_x_11:
[----:B------:R-:W0:Y:S01]  /*0470*/  LDC.64 R34, c[0x0][0x390] ;  /* 0x0000e400ff227b82 */ /* 0x000e220000000a00 */
[----:B------:R-:W-:-:S07]  /*0480*/  IMAD R7, R17, 0x2, -R44 ;  /* 0x0000000211077824 */ /* 0x000fce00078e0a2c */
[----:B------:R-:W1:Y:S01]  /*0490*/  LDC.64 R10, c[0x0][0x388] ;  /* 0x0000e200ff0a7b82 */ /* 0x000e620000000a00 */
[----:B------:R-:W-:-:S07]  /*04a0*/  IMAD.IADD R33, R40, 0x1, R7 ;  /* 0x0000000128217824 */ /* 0x000fce00078e0207 */
[----:B------:R-:W2:Y:S01]  /*04b0*/  LDC.64 R14, c[0x0][0x398] ;  /* 0x0000e600ff0e7b82 */ /* 0x000ea20000000a00 */
[----:B------:R-:W-:Y:S01]  /*04c0*/  IMAD.SHL.U32 R16, R16, 0x8, RZ ;  /* 0x0000000810107824 */ /* 0x000fe200078e00ff */
[----:B------:R-:W-:Y:S01]  /*04d0*/  IADD3 R43, PT, PT, R42, R17, -R44 ;  /* 0x000000112a2b7210 */ /* 0x000fe20007ffe82c */
[----:B------:R-:W5:Y:S01]  /*04e0*/  LDG.E.64.CONSTANT R18, desc[UR6][R18.64+0x810] ;  /* 0x0008100612127981 */ /* 0x000f62000c1e9b00 */
[----:B------:R-:W3:Y:S01]  /*04f0*/  LDCU UR4, c[0x0][0x384] ;  /* 0x00007080ff0477ac */ /* 0x000ee20008000800 */
[C---:B0-----:R-:W-:Y:S01]  /*0500*/  IMAD.WIDE R34, R33.reuse, 0x8, R34 ;  /* 0x0000000821227825 */ /* 0x041fe200078e0222 */
[----:B------:R-:W-:Y:S01]  /*0510*/  LOP3.LUT R41, R16, 0x8, RZ, 0xc0, !PT ;  /* 0x0000000810297812 */ /* 0x000fe200078ec0ff */
[----:B------:R-:W5:Y:S04]  /*0520*/  LDG.E.64.CONSTANT R44, desc[UR6][R30.64+0x810] ;  /* 0x000810061e2c7981 */ /* 0x000f68000c1e9b00 */
[----:B------:R-:W4:Y:S04]  /*0530*/  LDG.E.64.CONSTANT R8, desc[UR6][R34.64] ;  /* 0x0000000622087981 */ /* 0x000f28000c1e9b00 */
[----:B------:R-:W4:Y:S01]  /*0540*/  LDG.E.64.CONSTANT R6, desc[UR6][R34.64+-0x8] ;  /* 0xfffff80622067981 */ /* 0x000f22000c1e9b00 */
[----:B-1----:R-:W-:-:S03]  /*0550*/  IMAD.WIDE R32, R33, 0x8, R10 ;  /* 0x0000000821207825 */ /* 0x002fc600078e020a */
[----:B------:R-:W5:Y:S04]  /*0560*/  LDG.E.64.CONSTANT R16, desc[UR6][R30.64+-0x810] ;  /* 0xfff7f0061e107981 */ /* 0x000f68000c1e9b00 */
[----:B------:R-:W4:Y:S04]  /*0570*/  LDG.E.64.CONSTANT R12, desc[UR6][R32.64] ;  /* 0x00000006200c7981 */ /* 0x000f28000c1e9b00 */
[----:B------:R3:W4:Y:S01]  /*0580*/  LDG.E.64.CONSTANT R10, desc[UR6][R32.64+-0x1010] ;  /* 0xffeff006200a7981 */ /* 0x000722000c1e9b00 */
[----:B------:R-:W-:Y:S01]  /*0590*/  IADD3 R40, P0, PT, R30, R41, RZ ;  /* 0x000000291e287210 */ /* 0x000fe20007f1e0ff */
[----:B--2---:R-:W-:-:S02]  /*05a0*/  IMAD.WIDE R42, R43, 0x8, R14 ;  /* 0x000000082b2a7825 */ /* 0x004fc400078e020e */
[----:B------:R-:W0:Y:S02]  /*05b0*/  LDC.64 R14, c[0x0][0x380] ;  /* 0x0000e000ff0e7b82 */ /* 0x000e240000000a00 */
[----:B------:R-:W-:Y:S02]  /*05c0*/  IMAD.X R41, RZ, RZ, R31, P0 ;  /* 0x000000ffff297224 */ /* 0x000fe400000e061f */
[----:B------:R-:W5:Y:S04]  /*05d0*/  LDG.E.64.CONSTANT R42, desc[UR6][R42.64] ;  /* 0x000000062a2a7981 */ /* 0x000f68000c1e9b00 */
[----:B------:R-:W5:Y:S01]  /*05e0*/  LDG.E.64.CONSTANT R40, desc[UR6][R40.64] ;  /* 0x0000000628287981 */ /* 0x000f62000c1e9b00 */
[----:B---3--:R-:W0:Y:S01]  /*05f0*/  MUFU.RCP64H R33, UR4 ;  /* 0x0000000400217d08 */ /* 0x008e220008001800 */
[----:B------:R-:W-:-:S06]  /*0600*/  IMAD.MOV.U32 R32, RZ, RZ, 0x1 ;  /* 0x00000001ff207424 */ /* 0x000fcc00078e00ff */
[----:B0-----:R-:W-:-:S08]  /*0610*/  DFMA R34, R32, -R14, 1 ;  /* 0x3ff000002022742b */ /* 0x001fd0000000080e */
[----:B------:R-:W-:Y:S02]  /*0620*/  DFMA R34, R34, R34, R34 ;  /* 0x000000222222722b */ /* 0x000fe40000000022 */
[----:B-----5:R-:W-:-:S08]  /*0630*/  DADD R28, R28, R28 ;  /* 0x000000001c1c7229 */ /* 0x020fd0000000001c */
[--C-:B------:R-:W-:Y:S02]  /*0640*/  DADD R24, R24, -R28.reuse ;  /* 0x0000000018187229 */ /* 0x100fe4000000081c */
[----:B------:R-:W-:-:S06]  /*0650*/  DADD R20, R20, -R28 ;  /* 0x0000000014147229 */ /* 0x000fcc000000081c */
[----:B------:R-:W-:Y:S02]  /*0660*/  DADD R24, R26, R24 ;  /* 0x000000001a187229 */ /* 0x000fe40000000018 */
[----:B------:R-:W-:-:S06]  /*0670*/  DADD R20, R22, R20 ;  /* 0x0000000016147229 */ /* 0x000fcc0000000014 */
[----:B------:R-:W-:Y:S01]  /*0680*/  DMUL R24, R24, 262144 ;  /* 0x4110000018187828 */ /* 0x000fe20000000000 */
[----:B------:R-:W-:Y:S07]  /*0690*/  BSSY.RECONVERGENT B0, `(.L_x_13) ;  /* 0x0000013000007945 */ /* 0x000fee0003800200 */
[----:B------:R-:W-:-:S08]  /*06a0*/  DFMA R20, R20, 262144, R24 ;  /* 0x411000001414782b */ /* 0x000fd00000000018 */
[----:B------:R-:W-:Y:S02]  /*06b0*/  DADD R20, R20, -R4 ;  /* 0x0000000014147229 */ /* 0x000fe40000000804 */
[----:B----4-:R-:W-:Y:S02]  /*06c0*/  DADD R8, R8, -R6 ;  /* 0x0000000008087229 */ /* 0x010fe40000000806 */
[----:B------:R-:W-:-:S06]  /*06d0*/  DFMA R6, R32, R34, R32 ;  /* 0x000000222006722b */ /* 0x000fcc0000000020 */
[----:B------:R-:W-:Y:S02]  /*06e0*/  DMUL R8, R8, 512 ;  /* 0x4080000008087828 */ /* 0x000fe40000000000 */
[----:B------:R-:W-:Y:S02]  /*06f0*/  DADD R10, R12, -R10 ;  /* 0x000000000c0a7229 */ /* 0x000fe4000000080a */
        /* <DEDUP_REMOVED lines=9> */
[----:B------:R-:W-:Y:S05]  /*0790*/  @P0 BRA P1, `(.L_x_14) ;  /* 0x0000000000080947 */ /* 0x000fea0000800000 */
[----:B------:R-:W-:-:S07]  /*07a0*/  MOV R4, 0x7c0 ;  /* 0x000007c000047802 */ /* 0x000fce0000000f00 */
[----:B------:R-:W-:Y:S05]  /*07b0*/  CALL.REL.NOINC `($__internal_0_$__cuda_sm20_div_rn_f64_full) ;  /* 0x00000004000c7944 */ /* 0x000fea0003c00000 */
.L_x_14:
[----:B------:R-:W-:Y:S05]  /*07c0*/  BSYNC.RECONVERGENT B0 ;  /* 0x0000000000007941 */ /* 0x000fea0003800200 */
.L_x_13:
[----:B------:R-:W-:Y:S01]  /*07d0*/  DADD R18, R18, R18 ;  /* 0x0000000012127229 */ /* 0x000fe20000000012 */
[----:B------:R-:W0:Y:S01]  /*07e0*/  S2UR UR5, SR_CgaCtaId ;  /* 0x00000000000579c3 */ /* 0x000e220000008800 */
[----:B------:R-:W-:Y:S01]  /*07f0*/  UMOV UR4, 0x400 ;  /* 0x0000040000047882 */ /* 0x000fe20000000000 */
[C---:B------:R-:W-:Y:S02]  /*0800*/  ISETP.GT.U32.AND P0, PT, R0.reuse, 0x3f, PT ;  /* 0x0000003f0000780c */ /* 0x040fe40003f04070 */
[----:B------:R-:W-:-:S03]  /*0810*/  ISETP.GT.U32.AND P1, PT, R0, 0x1f, PT ;  /* 0x0000001f0000780c */ /* 0x000fc60003f24070 */
[--C-:B------:R-:W-:Y:S02]  /*0820*/  DADD R40, R40, -R18.reuse ;  /* 0x0000000028287229 */ /* 0x100fe40000000812 */
[----:B------:R-:W-:-:S06]  /*0830*/  DADD R44, R44, -R18 ;  /* 0x000000002c2c7229 */ /* 0x000fcc0000000812 */
[----:B------:R-:W-:Y:S02]  /*0840*/  DADD R40, R42, R40 ;  /* 0x000000002a287229 */ /* 0x000fe40000000028 */
[----:B------:R-:W-:-:S06]  /*0850*/  DADD R16, R16, R44 ;  /* 0x0000000010107229 */ /* 0x000fcc000000002c */
[----:B------:R-:W-:Y:S01]  /*0860*/  DMUL R40, R40, 262144 ;  /* 0x4110000028287828 */ /* 0x000fe20000000000 */
[----:B0-----:R-:W-:-:S06]  /*0870*/  ULEA UR4, UR5, UR4, 0x18 ;  /* 0x0000000405047291 */ /* 0x001fcc000f8ec0ff */
[----:B------:R-:W-:Y:S01]  /*0880*/  LEA R3, R0, UR4, 0x3 ;  /* 0x0000000400037c11 */ /* 0x000fe2000f8e18ff */
[----:B------:R-:W-:-:S08]  /*0890*/  DFMA R16, R16, 262144, R40 ;  /* 0x411000001010782b */ /* 0x000fd00000000028 */
[----:B------:R-:W-:-:S08]  /*08a0*/  DADD R16, R16, -R6 ;  /* 0x0000000010107229 */ /* 0x000fd00000000806 */
[----:B------:R-:W-:-:S08]  /*08b0*/  DMUL R16, R16, R16 ;  /* 0x0000001010107228 */ /* 0x000fd00000000000 */
[----:B------:R-:W-:-:S07]  /*08c0*/  DFMA R16, R20, R20, R16 ;  /* 0x000000141410722b */ /* 0x000fce0000000010 */
[----:B------:R-:W-:Y:S01]  /*08d0*/  STS.64 [R3], R16 ;  /* 0x0000001003007388 */ /* 0x000fe20000000a00 */
[----:B------:R-:W-:Y:S06]  /*08e0*/  BAR.SYNC.DEFER_BLOCKING 0x0 ;  /* 0x0000000000007b1d */ /* 0x000fec0000010000 */
[----:B------:R-:W-:Y:S04]  /*08f0*/  @!P0 LDS.64 R4, [R3+0x200] ;  /* 0x0002000003048984 */ /* 0x000fe80000000a00 */
[----:B------:R-:W0:Y:S02]  /*0900*/  @!P0 LDS.64 R6, [R3] ;  /* 0x0000000003068984 */ /* 0x000e240000000a00 */
[----:B0-----:R-:W-:-:S07]  /*0910*/  @!P0 DADD R4, R4, R6 ;  /* 0x0000000004048229 */ /* 0x001fce0000000006 */
[----:B------:R-:W-:Y:S01]  /*0920*/  @!P0 STS.64 [R3], R4 ;  /* 0x0000000403008388 */ /* 0x000fe20000000a00 */
[----:B------:R-:W-:Y:S01]  /*0930*/  BAR.SYNC.DEFER_BLOCKING 0x0 ;  /* 0x0000000000007b1d */ /* 0x000fe20000010000 */
[----:B------:R-:W-:-:S05]  /*0940*/  ISETP.GT.U32.AND P0, PT, R0, 0xf, PT ;  /* 0x0000000f0000780c */ /* 0x000fca0003f04070 */
        /* <DEDUP_REMOVED lines=23> */
[----:B------:R-:W-:-:S05]  /*0ac0*/  ISETP.NE.AND P0, PT, R0, RZ, PT ;  /* 0x000000ff0000720c */ /* 0x000fca0003f05270 */
[----:B------:R-:W-:Y:S04]  /*0ad0*/  @!P1 LDS.64 R8, [R3+0x10] ;  /* 0x0000100003089984 */ /* 0x000fe80000000a00 */
[----:B------:R-:W0:Y:S02]  /*0ae0*/  @!P1 LDS.64 R10, [R3] ;  /* 0x00000000030a9984 */ /* 0x000e240000000a00 */
[----:B0-----:R-:W-:-:S07]  /*0af0*/  @!P1 DADD R8, R8, R10 ;  /* 0x0000000008089229 */ /* 0x001fce000000000a */
[----:B------:R-:W-:Y:S01]  /*0b00*/  @!P1 STS.64 [R3], R8 ;  /* 0x0000000803009388 */ /* 0x000fe20000000a00 */
[----:B------:R-:W-:Y:S06]  /*0b10*/  BAR.SYNC.DEFER_BLOCKING 0x0 ;  /* 0x0000000000007b1d */ /* 0x000fec0000010000 */
[----:B------:R-:W-:Y:S04]  /*0b20*/  @!P0 LDS.64 R4, [UR4+0x8] ;  /* 0x00000804ff048984 */ /* 0x000fe80008000a00 */
[----:B------:R-:W0:Y:S02]  /*0b30*/  @!P0 LDS.64 R10, [R3] ;  /* 0x00000000030a8984 */ /* 0x000e240000000a00 */
[----:B0-----:R-:W-:-:S07]  /*0b40*/  @!P0 DADD R4, R4, R10 ;  /* 0x0000000004048229 */ /* 0x001fce000000000a */
        /* <DEDUP_REMOVED lines=10> */
        .weak           $__internal_0_$__cuda_sm20_div_rn_f64_full
        .type           $__internal_0_$__cuda_sm20_div_rn_f64_full,@function
        .size           $__internal_0_$__cuda_sm20_div_rn_f64_full,(.L_x_57 - $__internal_0_$__cuda_sm20_div_rn_f64_full)
$__internal_0_$__cuda_sm20_div_rn_f64_full:
[C---:B------:R-:W-:Y:S01]  /*0bf0*/  FSETP.GEU.AND P0, PT, |R3|.reuse, 1.469367938527859385e-39, PT ;  /* 0x001000000300780b */ /* 0x040fe20003f0e200 */
[----:B------:R-:W-:Y:S01]  /*0c00*/  IMAD.U32 R12, RZ, RZ, UR9 ;  /* 0x00000009ff0c7e24 */ /* 0x000fe2000f8e00ff */
[----:B------:R-:W-:Y:S01]  /*0c10*/  LOP3.LUT R5, R3, 0x800fffff, RZ, 0xc0, !PT ;  /* 0x800fffff03057812 */ /* 0x000fe200078ec0ff */
[----:B------:R-:W-:Y:S01]  /*0c20*/  IMAD.MOV.U32 R13, RZ, RZ, R3 ;  /* 0x000000ffff0d7224 */ /* 0x000fe200078e0003 */
[----:B------:R-:W-:Y:S01]  /*0c30*/  FSETP.GEU.AND P2, PT, |R11|, 1.469367938527859385e-39, PT ;  /* 0x001000000b00780b */ /* 0x000fe20003f4e200 */
[----:B------:R-:W-:Y:S01]  /*0c40*/  IMAD.U32 R14, RZ, RZ, UR9 ;  /* 0x00000009ff0e7e24 */ /* 0x000fe2000f8e00ff */
[----:B------:R-:W-:Y:S01]  /*0c50*/  LOP3.LUT R15, R5, 0x3ff00000, RZ, 0xfc, !PT ;  /* 0x3ff00000050f7812 */ /* 0x000fe200078efcff */
[----:B------:R-:W-:Y:S01]  /*0c60*/  IMAD.MOV.U32 R8, RZ, RZ, 0x1 ;  /* 0x00000001ff087424 */ /* 0x000fe200078e00ff */
[----:B------:R-:W-:Y:S01]  /*0c70*/  LOP3.LUT R5, R11, 0x7ff00000, RZ, 0xc0, !PT ;  /* 0x7ff000000b057812 */ /* 0x000fe200078ec0ff */
[----:B------:R-:W-:Y:S01]  /*0c80*/  BSSY.RECONVERGENT B1, `(.L_x_15) ;  /* 0x0000050000017945 */ /* 0x000fe20003800200 */
[----:B------:R-:W-:-:S03]  /*0c90*/  LOP3.LUT R38, R3, 0x7ff00000, RZ, 0xc0, !PT ;  /* 0x7ff0000003267812 */ /* 0x000fc600078ec0ff */
[----:B------:R-:W-:Y:S01]  /*0ca0*/  @!P0 DMUL R14, R12, 8.98846567431157953865e+307 ;  /* 0x7fe000000c0e8828 */ /* 0x000fe20000000000 */
[----:B------:R-:W-:-:S03]  /*0cb0*/  ISETP.GE.U32.AND P1, PT, R5, R38, PT ;  /* 0x000000260500720c */ /* 0x000fc60003f26070 */
[----:B------:R-:W-:Y:S01]  /*0cc0*/  @!P2 LOP3.LUT R6, R13, 0x7ff00000, RZ, 0xc0, !PT ;  /* 0x7ff000000d06a812 */ /* 0x000fe200078ec0ff */
[----:B------:R-:W-:Y:S01]  /*0cd0*/  @!P2 IMAD.MOV.U32 R36, RZ, RZ, RZ ;  /* 0x000000ffff24a224 */ /* 0x000fe200078e00ff */
[----:B------:R-:W0:Y:S02]  /*0ce0*/  MUFU.RCP64H R9, R15 ;  /* 0x0000000f00097308 */ /* 0x000e240000001800 */
[----:B------:R-:W-:Y:S02]  /*0cf0*/  @!P2 ISETP.GE.U32.AND P3, PT, R5, R6, PT ;  /* 0x000000060500a20c */ /* 0x000fe40003f66070 */
[----:B------:R-:W-:Y:S02]  /*0d00*/  MOV R6, 0x1ca00000 ;  /* 0x1ca0000000067802 */ /* 0x000fe40000000f00 */
[----:B------:R-:W-:Y:S02]  /*0d10*/  @!P0 LOP3.LUT R38, R15, 0x7ff00000, RZ, 0xc0, !PT ;  /* 0x7ff000000f268812 */ /* 0x000fe400078ec0ff */
[----:B------:R-:W-:-:S03]  /*0d20*/  @!P2 SEL R7, R6, 0x63400000, !P3 ;  /* 0x634000000607a807 */ /* 0x000fc60005800000 */
[----:B------:R-:W-:Y:S01]  /*0d30*/  VIADD R39, R38, 0xffffffff ;  /* 0xffffffff26277836 */ /* 0x000fe20000000000 */
[----:B------:R-:W-:-:S04]  /*0d40*/  @!P2 LOP3.LUT R7, R7, 0x80000000, R11, 0xf8, !PT ;  /* 0x800000000707a812 */ /* 0x000fc800078ef80b */
[----:B------:R-:W-:Y:S01]  /*0d50*/  @!P2 LOP3.LUT R37, R7, 0x100000, RZ, 0xfc, !PT ;  /* 0x001000000725a812 */ /* 0x000fe200078efcff */
[----:B0-----:R-:W-:Y:S01]  /*0d60*/  DFMA R32, R8, -R14, 1 ;  /* 0x3ff000000820742b */ /* 0x001fe2000000080e */
[----:B------:R-:W-:-:S07]  /*0d70*/  IMAD.MOV.U32 R7, RZ, RZ, R5 ;  /* 0x000000ffff077224 */ /* 0x000fce00078e0005 */
[----:B------:R-:W-:-:S08]  /*0d80*/  DFMA R32, R32, R32, R32 ;  /* 0x000000202020722b */ /* 0x000fd00000000020 */
[----:B------:R-:W-:Y:S01]  /*0d90*/  DFMA R32, R8, R32, R8 ;  /* 0x000000200820722b */ /* 0x000fe20000000008 */
[----:B------:R-:W-:Y:S01]  /*0da0*/  SEL R9, R6, 0x63400000, !P1 ;  /* 0x6340000006097807 */ /* 0x000fe20004800000 */
[----:B------:R-:W-:-:S03]  /*0db0*/  IMAD.MOV.U32 R8, RZ, RZ, R10 ;  /* 0x000000ffff087224 */ /* 0x000fc600078e000a */
[----:B------:R-:W-:-:S03]  /*0dc0*/  LOP3.LUT R9, R9, 0x800fffff, R11, 0xf8, !PT ;  /* 0x800fffff09097812 */ /* 0x000fc600078ef80b */
[----:B------:R-:W-:-:S03]  /*0dd0*/  DFMA R34, R32, -R14, 1 ;  /* 0x3ff000002022742b */ /* 0x000fc6000000080e */
[----:B------:R-:W-:-:S05]  /*0de0*/  @!P2 DFMA R8, R8, 2, -R36 ;  /* 0x400000000808a82b */ /* 0x000fca0000000824 */
[----:B------:R-:W-:-:S05]  /*0df0*/  DFMA R32, R32, R34, R32 ;  /* 0x000000222020722b */ /* 0x000fca0000000020 */
[----:B------:R-:W-:-:S03]  /*0e00*/  @!P2 LOP3.LUT R7, R9, 0x7ff00000, RZ, 0xc0, !PT ;  /* 0x7ff000000907a812 */ /* 0x000fc600078ec0ff */
[----:B------:R-:W-:Y:S02]  /*0e10*/  DMUL R34, R32, R8 ;  /* 0x0000000820227228 */ /* 0x000fe40000000000 */
[----:B------:R-:W-:-:S05]  /*0e20*/  VIADD R36, R7, 0xffffffff ;  /* 0xffffffff07247836 */ /* 0x000fca0000000000 */
[----:B------:R-:W-:Y:S01]  /*0e30*/  ISETP.GT.U32.AND P0, PT, R36, 0x7feffffe, PT ;  /* 0x7feffffe2400780c */ /* 0x000fe20003f04070 */
[----:B------:R-:W-:-:S03]  /*0e40*/  DFMA R36, R34, -R14, R8 ;  /* 0x8000000e2224722b */ /* 0x000fc60000000008 */
[----:B------:R-:W-:-:S05]  /*0e50*/  ISETP.GT.U32.OR P0, PT, R39, 0x7feffffe, P0 ;  /* 0x7feffffe2700780c */ /* 0x000fca0000704470 */
[----:B------:R-:W-:-:S08]  /*0e60*/  DFMA R36, R32, R36, R34 ;  /* 0x000000242024722b */ /* 0x000fd00000000022 */
[----:B------:R-:W-:Y:S05]  /*0e70*/  @P0 BRA `(.L_x_16) ;  /* 0x00000000006c0947 */ /* 0x000fea0003800000 */
[----:B------:R-:W-:-:S04]  /*0e80*/  LOP3.LUT R10, R13, 0x7ff00000, RZ, 0xc0, !PT ;  /* 0x7ff000000d0a7812 */ /* 0x000fc800078ec0ff */
[CC--:B------:R-:W-:Y:S02]  /*0e90*/  VIADDMNMX R7, R5.reuse, -R10.reuse, 0xb9600000, !PT ;  /* 0xb960000005077446 */ /* 0x0c0fe4000780090a */
[----:B------:R-:W-:Y:S02]  /*0ea0*/  ISETP.GE.U32.AND P0, PT, R5, R10, PT ;  /* 0x0000000a0500720c */ /* 0x000fe40003f06070 */
[----:B------:R-:W-:Y:S02]  /*0eb0*/  VIMNMX R5, PT, PT, R7, 0x46a00000, PT ;  /* 0x46a0000007057848 */ /* 0x000fe40003fe0100 */
[----:B------:R-:W-:-:S05]  /*0ec0*/  SEL R6, R6, 0x63400000, !P0 ;  /* 0x6340000006067807 */ /* 0x000fca0004000000 */
[----:B------:R-:W-:Y:S02]  /*0ed0*/  IMAD.IADD R5, R5, 0x1, -R6 ;  /* 0x0000000105057824 */ /* 0x000fe400078e0a06 */
[----:B------:R-:W-:Y:S02]  /*0ee0*/  IMAD.MOV.U32 R6, RZ, RZ, RZ ;  /* 0x000000ffff067224 */ /* 0x000fe400078e00ff */
[----:B------:R-:W-:-:S06]  /*0ef0*/  VIADD R7, R5, 0x7fe00000 ;  /* 0x7fe0000005077836 */ /* 0x000fcc0000000000 */
[----:B------:R-:W-:-:S10]  /*0f00*/  DMUL R32, R36, R6 ;  /* 0x0000000624207228 */ /* 0x000fd40000000000 */
[----:B------:R-:W-:-:S13]  /*0f10*/  FSETP.GTU.AND P0, PT, |R33|, 1.469367938527859385e-39, PT ;  /* 0x001000002100780b */ /* 0x000fda0003f0c200 */
[----:B------:R-:W-:Y:S05]  /*0f20*/  @P0 BRA `(.L_x_17) ;  /* 0x0000000000940947 */ /* 0x000fea0003800000 */
[----:B------:R-:W-:Y:S01]  /*0f30*/  DFMA R8, R36, -R14, R8 ;  /* 0x8000000e2408722b */ /* 0x000fe20000000008 */
[----:B------:R-:W-:-:S09]  /*0f40*/  IMAD.MOV.U32 R10, RZ, RZ, RZ ;  /* 0x000000ffff0a7224 */ /* 0x000fd200078e00ff */
[C---:B------:R-:W-:Y:S02]  /*0f50*/  FSETP.NEU.AND P0, PT, R9.reuse, RZ, PT ;  /* 0x000000ff0900720b */ /* 0x040fe40003f0d000 */
[----:B------:R-:W-:-:S04]  /*0f60*/  LOP3.LUT R6, R9, 0x80000000, R13, 0x48, !PT ;  /* 0x8000000009067812 */ /* 0x000fc800078e480d */
[----:B------:R-:W-:-:S07]  /*0f70*/  LOP3.LUT R11, R6, R7, RZ, 0xfc, !PT ;  /* 0x00000007060b7212 */ /* 0x000fce00078efcff */
[----:B------:R-:W-:Y:S05]  /*0f80*/  @!P0 BRA `(.L_x_17) ;  /* 0x00000000007c8947 */ /* 0x000fea0003800000 */
[----:B------:R-:W-:Y:S01]  /*0f90*/  IMAD.MOV R9, RZ, RZ, -R5 ;  /* 0x000000ffff097224 */ /* 0x000fe200078e0a05 */
[----:B------:R-:W-:Y:S01]  /*0fa0*/  DMUL.RP R10, R36, R10 ;  /* 0x0000000a240a7228 */ /* 0x000fe20000008000 */
[----:B------:R-:W-:Y:S01]  /*0fb0*/  IMAD.MOV.U32 R8, RZ, RZ, RZ ;  /* 0x000000ffff087224 */ /* 0x000fe200078e00ff */
[----:B------:R-:W-:-:S05]  /*0fc0*/  IADD3 R5, PT, PT, -R5, -0x43300000, RZ ;  /* 0xbcd0000005057810 */ /* 0x000fca0007ffe1ff */
[----:B------:R-:W-:-:S10]  /*0fd0*/  DFMA R8, R32, -R8, R36 ;  /* 0x800000082008722b */ /* 0x000fd40000000024 */
[----:B------:R-:W-:Y:S02]  /*0fe0*/  FSETP.NEU.AND P0, PT, |R9|, R5, PT ;  /* 0x000000050900720b */ /* 0x000fe40003f0d200 */
[----:B------:R-:W-:Y:S02]  /*0ff0*/  LOP3.LUT R5, R11, R6, RZ, 0x3c, !PT ;  /* 0x000000060b057212 */ /* 0x000fe400078e3cff */
[----:B------:R-:W-:Y:S02]  /*1000*/  FSEL R32, R10, R32, !P0 ;  /* 0x000000200a207208 */ /* 0x000fe40004000000 */
[----:B------:R-:W-:Y:S01]  /*1010*/  FSEL R33, R5, R33, !P0 ;  /* 0x0000002105217208 */ /* 0x000fe20004000000 */
[----:B------:R-:W-:Y:S06]  /*1020*/  BRA `(.L_x_17) ;  /* 0x0000000000547947 */ /* 0x000fec0003800000 */
.L_x_16:
[----:B------:R-:W-:-:S14]  /*1030*/  DSETP.NAN.AND P0, PT, R10, R10, PT ;  /* 0x0000000a0a00722a */ /* 0x000fdc0003f08000 */
[----:B------:R-:W-:Y:S05]  /*1040*/  @P0 BRA `(.L_x_18) ;  /* 0x0000000000440947 */ /* 0x000fea0003800000 */
[----:B------:R-:W-:-:S14]  /*1050*/  DSETP.NAN.AND P0, PT, R12, R12, PT ;  /* 0x0000000c0c00722a */ /* 0x000fdc0003f08000 */
[----:B------:R-:W-:Y:S05]  /*1060*/  @P0 BRA `(.L_x_19) ;  /* 0x0000000000300947 */ /* 0x000fea0003800000 */
[----:B------:R-:W-:Y:S01]  /*1070*/  ISETP.NE.AND P0, PT, R7, R38, PT ;  /* 0x000000260700720c */ /* 0x000fe20003f05270 */
[----:B------:R-:W-:Y:S01]  /*1080*/  IMAD.MOV.U32 R33, RZ, RZ, -0x80000 ;  /* 0xfff80000ff217424 */ /* 0x000fe200078e00ff */
[----:B------:R-:W-:-:S11]  /*1090*/  MOV R32, 0x0 ;  /* 0x0000000000207802 */ /* 0x000fd60000000f00 */
[----:B------:R-:W-:Y:S05]  /*10a0*/  @!P0 BRA `(.L_x_17) ;  /* 0x0000000000348947 */ /* 0x000fea0003800000 */
[----:B------:R-:W-:Y:S02]  /*10b0*/  ISETP.NE.AND P0, PT, R7, 0x7ff00000, PT ;  /* 0x7ff000000700780c */ /* 0x000fe40003f05270 */
[----:B------:R-:W-:Y:S02]  /*10c0*/  LOP3.LUT R33, R11, 0x80000000, R13, 0x48, !PT ;  /* 0x800000000b217812 */ /* 0x000fe400078e480d */
[----:B------:R-:W-:-:S13]  /*10d0*/  ISETP.EQ.OR P0, PT, R38, RZ, !P0 ;  /* 0x000000ff2600720c */ /* 0x000fda0004702670 */
[----:B------:R-:W-:Y:S01]  /*10e0*/  @P0 LOP3.LUT R5, R33, 0x7ff00000, RZ, 0xfc, !PT ;  /* 0x7ff0000021050812 */ /* 0x000fe200078efcff */
[----:B------:R-:W-:Y:S02]  /*10f0*/  @!P0 IMAD.MOV.U32 R32, RZ, RZ, RZ ;  /* 0x000000ffff208224 */ /* 0x000fe400078e00ff */
[----:B------:R-:W-:Y:S02]  /*1100*/  @P0 IMAD.MOV.U32 R32, RZ, RZ, RZ ;  /* 0x000000ffff200224 */ /* 0x000fe400078e00ff */
[----:B------:R-:W-:Y:S01]  /*1110*/  @P0 IMAD.MOV.U32 R33, RZ, RZ, R5 ;  /* 0x000000ffff210224 */ /* 0x000fe200078e0005 */
[----:B------:R-:W-:Y:S06]  /*1120*/  BRA `(.L_x_17) ;  /* 0x0000000000147947 */ /* 0x000fec0003800000 */
.L_x_19:
[----:B------:R-:W-:Y:S01]  /*1130*/  LOP3.LUT R33, R13, 0x80000, RZ, 0xfc, !PT ;  /* 0x000800000d217812 */ /* 0x000fe200078efcff */
[----:B------:R-:W-:Y:S01]  /*1140*/  IMAD.MOV.U32 R32, RZ, RZ, R12 ;  /* 0x000000ffff207224 */ /* 0x000fe200078e000c */
[----:B------:R-:W-:Y:S06]  /*1150*/  BRA `(.L_x_17) ;  /* 0x0000000000087947 */ /* 0x000fec0003800000 */
.L_x_18:
[----:B------:R-:W-:Y:S01]  /*1160*/  LOP3.LUT R33, R11, 0x80000, RZ, 0xfc, !PT ;  /* 0x000800000b217812 */ /* 0x000fe200078efcff */
[----:B------:R-:W-:-:S07]  /*1170*/  IMAD.MOV.U32 R32, RZ, RZ, R10 ;  /* 0x000000ffff207224 */ /* 0x000fce00078e000a */
.L_x_17:
[----:B------:R-:W-:Y:S05]  /*1180*/  BSYNC.RECONVERGENT B1 ;  /* 0x0000000000017941 */ /* 0x000fea0003800200 */
.L_x_15:
[----:B------:R-:W-:Y:S02]  /*1190*/  IMAD.MOV.U32 R5, RZ, RZ, 0x0 ;  /* 0x00000000ff057424 */ /* 0x000fe400078e00ff */
[----:B------:R-:W-:Y:S02]  /*11a0*/  IMAD.MOV.U32 R6, RZ, RZ, R32 ;  /* 0x000000ffff067224 */ /* 0x000fe400078e0020 */
[----:B------:R-:W-:Y:S01]  /*11b0*/  IMAD.MOV.U32 R7, RZ, RZ, R33 ;  /* 0x000000ffff077224 */ /* 0x000fe200078e0021 */
[----:B------:R-:W-:Y:S06]  /*11c0*/  RET.REL.NODEC R4 `(_Z13calc_residualdPKdS0_S0_S0_Pd) ;  /* 0xffffffec048c7950 */ /* 0x000fec0003c3ffff */
.L_x_20:
        /* <DEDUP_REMOVED lines=11> */
.L_x_57:


//--------------------- .text._Z12black_kerneldPKdS0_S0_Pd --------------------------
	.section	.text._Z12black_kerneldPKdS0_S0_Pd,"ax",@progbits
	.align	128
        .global         _Z12black_kerneldPKdS0_S0_Pd
        .type           _Z12black_kerneldPKdS0_S0_Pd,@function
        .size           _Z12black_kerneldPKdS0_S0_Pd,(.L_x_58 - _Z12black_kerneldPKdS0_S0_Pd)
        .other          _Z12black_kerneldPKdS0_S0_Pd,@"STO_CUDA_ENTRY STV_DEFAULT"
_Z12black_kerneldPKdS0_S0_Pd:
.text._Z12black_kerneldPKdS0_S0_Pd:
[----:B------:R-:W-:Y:S01]  /*0000*/  LDC R1, c[0x0][0x37c] ;  /* 0x0000df00ff017b82 */ /* 0x000fe20000000800 */
[----:B------:R-:W0:Y:S07]  /*0010*/  S2R R5, SR_TID.Y ;  /* 0x0000000000057919 */ /* 0x000e2e0000002200 */
[----:B------:R-:W1:Y:S01]  /*0020*/  LDC R0, c[0x0][0x360] ;  /* 0x0000d800ff007b82 */ /* 0x000e620000000800 */
[----:B------:R-:W1:Y:S07]  /*0030*/  S2R R3, SR_TID.X ;  /* 0x0000000000037919 */ /* 0x000e6e0000002100 */
[----:B------:R-:W-:Y:S08]  /*0040*/  S2UR UR5, SR_CTAID.Y ;  /* 0x00000000000579c3 */ /* 0x000ff00000002600 */
[----:B------:R-:W1:Y:S08]  /*0050*/  S2UR UR4, SR_CTAID.X ;  /* 0x00000000000479c3 */ /* 0x000e700000002500 */
[----:B------:R-:W2:Y:S08]  /*0060*/  LDC.64 R8, c[0x0][0x390] ;  /* 0x0000e400ff087b82 */ /* 0x000eb00000000a00 */
[----:B------:R-:W3:Y:S01]  /*0070*/  LDC.64 R6, c[0x0][0x388] ;  /* 0x0000e200ff067b82 */ /* 0x000ee20000000a00 */
[----:B------:R-:W-:Y:S01]  /*0080*/  IMAD.MOV.U32 R11, RZ, RZ, 0x102 ;  /* 0x00000102ff0b7424 */ /* 0x000fe200078e00ff */
[----:B------:R-:W4:Y:S06]  /*0090*/  LDCU UR6, c[0x0][0x384] ;  /* 0x00007080ff0677ac */ /* 0x000f2c0008000800 */
[----:B------:R-:W0:Y:S01]  /*00a0*/  LDC R10, c[0x0][0x364] ;  /* 0x0000d900ff0a7b82 */ /* 0x000e220000000800 */
[----:B-1----:R-:W-:-:S04]  /*00b0*/  IMAD R0, R0, UR4, R3 ;  /* 0x0000000400007c24 */ /* 0x002fc8000f8e0203 */
[----:B------:R-:W-:-:S03]  /*00c0*/  VIADD R0, R0, 0x1 ;  /* 0x0000000100007836 */ /* 0x000fc60000000000 */
[----:B------:R-:W1:Y:S01]  /*00d0*/  LDC.64 R14, c[0x0][0x3a0] ;  /* 0x0000e800ff0e7b82 */ /* 0x000e620000000a00 */
[----:B0-----:R-:W-:Y:S01]  /*00e0*/  IMAD R10, R10, UR5, R5 ;  /* 0x000000050a0a7c24 */ /* 0x001fe2000f8e0205 */
[----:B------:R-:W0:Y:S06]  /*00f0*/  LDCU.64 UR4, c[0x0][0x358] ;  /* 0x00006b00ff0477ac */ /* 0x000e2c0008000a00 */
[----:B------:R-:W4:Y:S01]  /*0100*/  LDC.64 R4, c[0x0][0x398] ;  /* 0x0000e600ff047b82 */ /* 0x000f220000000a00 */
[----:B------:R-:W-:-:S05]  /*0110*/  LOP3.LUT R13, R10, 0x1, RZ, 0xc0, !PT ;  /* 0x000000010a0d7812 */ /* 0x000fca00078ec0ff */
[----:B------:R-:W-:-:S04]  /*0120*/  IMAD R3, R0, 0x2, -R13 ;  /* 0x0000000200037824 */ /* 0x000fc800078e0a0d */
[----:B------:R-:W-:-:S04]  /*0130*/  IMAD R3, R10, 0x202, R3 ;  /* 0x000002020a037824 */ /* 0x000fc800078e0203 */
[----:B------:R-:W-:-:S04]  /*0140*/  VIADD R3, R3, 0x202 ;  /* 0x0000020203037836 */ /* 0x000fc80000000000 */
[----:B--2---:R-:W-:-:S05]  /*0150*/  IMAD.WIDE R8, R3, 0x8, R8 ;  /* 0x0000000803087825 */ /* 0x004fca00078e0208 */
[----:B0-----:R-:W2:Y:S01]  /*0160*/  LDG.E.64.CONSTANT R16, desc[UR4][R8.64] ;  /* 0x0000000408107981 */ /* 0x001ea2000c1e9b00 */
[----:B---3--:R-:W-:-:S03]  /*0170*/  IMAD.WIDE R6, R3, 0x8, R6 ;  /* 0x0000000803067825 */ /* 0x008fc600078e0206 */
[----:B------:R0:W2:Y:S04]  /*0180*/  LDG.E.64.CONSTANT R20, desc[UR4][R8.64+-0x8] ;  /* 0xfffff80408147981 */ /* 0x0000a8000c1e9b00 */
[----:B------:R-:W3:Y:S04]  /*0190*/  LDG.E.64.CONSTANT R2, desc[UR4][R6.64] ;  /* 0x0000000406027981 */ /* 0x000ee8000c1e9b00 */
[----:B------:R-:W3:Y:S01]  /*01a0*/  LDG.E.64.CONSTANT R18, desc[UR4][R6.64+-0x1010] ;  /* 0xffeff00406127981 */ /* 0x000ee2000c1e9b00 */
[C---:B------:R-:W-:Y:S02]  /*01b0*/  IMAD R11, R10.reuse, R11, 0x102 ;  /* 0x000001020a0b7424 */ /* 0x040fe400078e020b */
[----:B------:R-:W-:-:S02]  /*01c0*/  VIADD R10, R10, 0x1 ;  /* 0x000000010a0a7836 */ /* 0x000fc40000000000 */
[----:B------:R-:W-:Y:S01]  /*01d0*/  IMAD.IADD R23, R0, 0x1, R11 ;  /* 0x0000000100177824 */ /* 0x000fe200078e020b */
[----:B------:R-:W-:Y:S02]  /*01e0*/  IADD3 R13, PT, PT, R11, R0, -R13 ;  /* 0x000000000b0d7210 */ /* 0x000fe40007ffe80d */
[----:B------:R-:W-:Y:S01]  /*01f0*/  LOP3.LUT R10, R10, 0x1, RZ, 0xc0, !PT ;  /* 0x000000010a0a7812 */ /* 0x000fe200078ec0ff */
[C---:B-1----:R-:W-:Y:S01]  /*0200*/  IMAD.WIDE R14, R23.reuse, 0x8, R14 ;  /* 0x00000008170e7825 */ /* 0x042fe200078e020e */
[----:B------:R-:W-:-:S03]  /*0210*/  IADD3 R25, PT, PT, R23, -0x102, RZ ;  /* 0xfffffefe17197810 */ /* 0x000fc60007ffe0ff */
[----:B0-----:R-:W-:Y:S02]  /*0220*/  IMAD.IADD R9, R23, 0x1, R10 ;  /* 0x0000000117097824 */ /* 0x001fe400078e020a */
[--C-:B----4-:R-:W-:Y:S01]  /*0230*/  IMAD.WIDE R12, R13, 0x8, R4.reuse ;  /* 0x000000080d0c7825 */ /* 0x110fe200078e0204 */
[----:B------:R0:W5:Y:S01]  /*0240*/  LDG.E.64 R10, desc[UR4][R14.64] ;  /* 0x000000040e0a7981 */ /* 0x000162000c1e1b00 */
[----:B------:R-:W1:Y:S02]  /*0250*/  LDC.64 R22, c[0x0][0x380] ;  /* 0x0000e000ff167b82 */ /* 0x000e640000000a00 */
[--C-:B------:R-:W-:Y:S02]  /*0260*/  IMAD.WIDE R8, R9, 0x8, R4.reuse ;  /* 0x0000000809087825 */ /* 0x100fe400078e0204 */
[----:B------:R-:W5:Y:S02]  /*0270*/  LDG.E.64.CONSTANT R12, desc[UR4][R12.64] ;  /* 0x000000040c0c7981 */ /* 0x000f64000c1e9b00 */
[----:B------:R-:W-:-:S02]  /*0280*/  IMAD.WIDE R24, R25, 0x8, R4 ;  /* 0x0000000819187825 */ /* 0x000fc400078e0204 */
[----:B------:R-:W5:Y:S04]  /*0290*/  LDG.E.64.CONSTANT R8, desc[UR4][R8.64] ;  /* 0x0000000408087981 */ /* 0x000f68000c1e9b00 */
[----:B------:R0:W5:Y:S04]  /*02a0*/  LDG.E.64.CONSTANT R6, desc[UR4][R24.64] ;  /* 0x0000000418067981 */ /* 0x000168000c1e9b00 */
[----:B------:R0:W5:Y:S01]  /*02b0*/  LDG.E.64.CONSTANT R4, desc[UR4][R24.64+0x1020] ;  /* 0x0010200418047981 */ /* 0x000162000c1e9b00 */
[----:B------:R-:W1:Y:S01]  /*02c0*/  MUFU.RCP64H R27, UR6 ;  /* 0x00000006001b7d08 */ /* 0x000e620008001800 */
[----:B------:R-:W-:-:S06]  /*02d0*/  IMAD.MOV.U32 R26, RZ, RZ, 0x1 ;  /* 0x00000001ff1a7424 */ /* 0x000fcc00078e00ff */
[----:B-1----:R-:W-:-:S08]  /*02e0*/  DFMA R28, R26, -R22, 1 ;  /* 0x3ff000001a1c742b */ /* 0x002fd00000000816 */
[----:B------:R-:W-:-:S08]  /*02f0*/  DFMA R28, R28, R28, R28 ;  /* 0x0000001c1c1c722b */ /* 0x000fd0000000001c */
[----:B------:R-:W-:Y:S01]  /*0300*/  DFMA R28, R26, R28, R26 ;  /* 0x0000001c1a1c722b */ /* 0x000fe2000000001a */
        /* <DEDUP_REMOVED lines=13> */
[----:B0-----:R-:W-:Y:S05]  /*03e0*/  @P0 BRA P1, `(.L_x_22) ;  /* 0x0000000000100947 */ /* 0x001fea0000800000 */
[----:B------:R-:W-:-:S07]  /*03f0*/  MOV R0, 0x410 ;  /* 0x0000041000007802 */ /* 0x000fce0000000f00 */
[----:B-----5:R-:W-:Y:S05]  /*0400*/  CALL.REL.NOINC `($__internal_1_$__cuda_sm20_div_rn_f64_full) ;  /* 0x0000000000447944 */ /* 0x020fea0003c00000 */
[----:B------:R-:W-:Y:S02]  /*0410*/  IMAD.MOV.U32 R2, RZ, RZ, R22 ;  /* 0x000000ffff027224 */ /* 0x000fe400078e0016 */
[----:B------:R-:W-:-:S07]  /*0420*/  IMAD.MOV.U32 R3, RZ, RZ, R23 ;  /* 0x000000ffff037224 */ /* 0x000fce00078e0017 */
.L_x_22:
[----:B------:R-:W-:Y:S05]  /*0430*/  BSYNC.RECONVERGENT B0 ;  /* 0x0000000000007941 */ /* 0x000fea0003800200 */
.L_x_21:
[----:B-----5:R-:W-:Y:S01]  /*0440*/  DADD R8, R12, R8 ;  /* 0x000000000c087229 */ /* 0x020fe20000000008 */
[----:B------:R-:W-:Y:S01]  /*0450*/  UMOV UR6, 0x66666666 ;  /* 0x6666666600067882 */ /* 0x000fe20000000000 */
[----:B------:R-:W-:Y:S01]  /*0460*/  DADD R4, R6, R4 ;  /* 0x0000000006047229 */ /* 0x000fe20000000004 */
[----:B------:R-:W-:Y:S01]  /*0470*/  UMOV UR7, 0x3fe66666 ;  /* 0x3fe6666600077882 */ /* 0x000fe20000000000 */
[----:B------:R-:W-:Y:S01]  /*0480*/  UMOV UR8, 0x33333333 ;  /* 0x3333333300087882 */ /* 0x000fe20000000000 */
[----:B------:R-:W-:Y:S01]  /*0490*/  UMOV UR9, 0x3ffb3333 ;  /* 0x3ffb333300097882 */ /* 0x000fe20000000000 */
[----:B------:R-:W-:Y:S02]  /*04a0*/  DMUL R10, R10, -UR6 ;  /* 0x800000060a0a7c28 */ /* 0x000fe40008000000 */
[----:B------:R-:W-:-:S08]  /*04b0*/  DMUL R8, R8, 262144 ;  /* 0x4110000008087828 */ /* 0x000fd00000000000 */
[----:B------:R-:W-:-:S08]  /*04c0*/  DFMA R4, R4, 262144, R8 ;  /* 0x411000000404782b */ /* 0x000fd00000000008 */
[----:B------:R-:W-:-:S08]  /*04d0*/  DADD R4, R4, -R2 ;  /* 0x0000000004047229 */ /* 0x000fd00000000802 */
[----:B------:R-:W-:-:S08]  /*04e0*/  DMUL R4, R4, UR8 ;  /* 0x0000000804047c28 */ /* 0x000fd00008000000 */
[----:B------:R-:W-:-:S07]  /*04f0*/  DFMA R4, R4, 9.5367431640625e-07, R10 ;  /* 0x3eb000000404782b */ /* 0x000fce000000000a */
[----:B------:R-:W-:Y:S01]  /*0500*/  STG.E.64 desc[UR4][R14.64], R4 ;  /* 0x000000040e007986 */ /* 0x000fe2000c101b04 */
[----:B------:R-:W-:Y:S05]  /*0510*/  EXIT ;  /* 0x000000000000794d */ /* 0x000fea0003800000 */
        .weak           $__internal_1_$__cuda_sm20_div_rn_f64_full
        .type           $__internal_1_$__cuda_sm20_div_rn_f64_full,@function
        .size           $__internal_1_$__cuda_sm20_div_rn_f64_full,(.L_x_58 - $__internal_1_$__cuda_sm20_div_rn_f64_full)
$__internal_1_$__cuda_sm20_div_rn_f64_full:
[----:B------:R-:W0:Y:S01]  /*0520*/  LDC.64 R2, c[0x0][0x380] ;  /* 0x0000e000ff027b82 */ /* 0x000e220000000a00 */
[C---:B------:R-:W-:Y:S01]  /*0530*/  FSETP.GEU.AND P2, PT, |R19|.reuse, 1.469367938527859385e-39, PT ;  /* 0x001000001300780b */ /* 0x040fe20003f4e200 */
[----:B------:R-:W-:Y:S01]  /*0540*/  IMAD.MOV.U32 R25, RZ, RZ, 0x1ca00000 ;  /* 0x1ca00000ff197424 */ /* 0x000fe200078e00ff */
[----:B------:R-:W-:Y:S01]  /*0550*/  LOP3.LUT R22, R19, 0x7ff00000, RZ, 0xc0, !PT ;  /* 0x7ff0000013167812 */ /* 0x000fe200078ec0ff */
[----:B------:R-:W-:Y:S01]  /*0560*/  IMAD.MOV.U32 R26, RZ, RZ, 0x1 ;  /* 0x00000001ff1a7424 */ /* 0x000fe200078e00ff */
[----:B------:R-:W-:Y:S01]  /*0570*/  BSSY.RECONVERGENT B1, `(.L_x_23) ;  /* 0x0000050000017945 */ /* 0x000fe20003800200 */
[C---:B0-----:R-:W-:Y:S02]  /*0580*/  FSETP.GEU.AND P1, PT, |R3|.reuse, 1.469367938527859385e-39, PT ;  /* 0x001000000300780b */ /* 0x041fe40003f2e200 */
[C---:B------:R-:W-:Y:S02]  /*0590*/  LOP3.LUT R16, R3.reuse, 0x800fffff, RZ, 0xc0, !PT ;  /* 0x800fffff03107812 */ /* 0x040fe400078ec0ff */
[----:B------:R-:W-:-:S02]  /*05a0*/  LOP3.LUT R23, R3, 0x7ff00000, RZ, 0xc0, !PT ;  /* 0x7ff0000003177812 */ /* 0x000fc400078ec0ff */
[----:B------:R-:W-:Y:S01]  /*05b0*/  LOP3.LUT R17, R16, 0x3ff00000, RZ, 0xfc, !PT ;  /* 0x3ff0000010117812 */ /* 0x000fe200078efcff */
[----:B------:R-:W-:Y:S01]  /*05c0*/  IMAD.MOV.U32 R16, RZ, RZ, R2 ;  /* 0x000000ffff107224 */ /* 0x000fe200078e0002 */
[----:B------:R-:W-:-:S04]  /*05d0*/  ISETP.GE.U32.AND P0, PT, R22, R23, PT ;  /* 0x000000171600720c */ /* 0x000fc80003f06070 */
[----:B------:R-:W-:Y:S01]  /*05e0*/  SEL R25, R25, 0x63400000, !P0 ;  /* 0x6340000019197807 */ /* 0x000fe20004000000 */
[----:B------:R-:W0:Y:S03]  /*05f0*/  @!P1 LDC.64 R20, c[0x0][0x380] ;  /* 0x0000e000ff149b82 */ /* 0x000e260000000a00 */
[----:B------:R-:W-:-:S04]  /*0600*/  @!P2 LOP3.LUT R28, R25, 0x80000000, R19, 0xf8, !PT ;  /* 0x80000000191ca812 */ /* 0x000fc800078ef813 */
[----:B------:R-:W-:Y:S01]  /*0610*/  @!P2 LOP3.LUT R29, R28, 0x100000, RZ, 0xfc, !PT ;  /* 0x001000001c1da812 */ /* 0x000fe200078efcff */
[----:B------:R-:W-:Y:S01]  /*0620*/  @!P2 IMAD.MOV.U32 R28, RZ, RZ, RZ ;  /* 0x000000ffff1ca224 */ /* 0x000fe200078e00ff */
[----:B0-----:R-:W-:Y:S01]  /*0630*/  @!P1 DMUL R16, R20, 8.98846567431157953865e+307 ;  /* 0x7fe0000014109828 */ /* 0x001fe20000000000 */
[----:B------:R-:W-:Y:S02]  /*0640*/  LOP3.LUT R21, R25, 0x800fffff, R19, 0xf8, !PT ;  /* 0x800fffff19157812 */ /* 0x000fe400078ef813 */
[----:B------:R-:W-:-:S03]  /*0650*/  MOV R20, R18 ;  /* 0x0000001200147202 */ /* 0x000fc60000000f00 */
[----:B------:R-:W0:Y:S03]  /*0660*/  MUFU.RCP64H R27, R17 ;  /* 0x00000011001b7308 */ /* 0x000e260000001800 */
[----:B------:R-:W-:Y:S02]  /*0670*/  @!P2 DFMA R20, R20, 2, -R28 ;  /* 0x400000001414a82b */ /* 0x000fe4000000081c */
[----:B0-----:R-:W-:-:S08]  /*0680*/  DFMA R28, R26, -R16, 1 ;  /* 0x3ff000001a1c742b */ /* 0x001fd00000000810 */
[----:B------:R-:W-:-:S08]  /*0690*/  DFMA R28, R28, R28, R28 ;  /* 0x0000001c1c1c722b */ /* 0x000fd0000000001c */
[----:B------:R-:W-:-:S08]  /*06a0*/  DFMA R28, R26, R28, R26 ;  /* 0x0000001c1a1c722b */ /* 0x000fd0000000001a */
[----:B------:R-:W-:-:S08]  /*06b0*/  DFMA R26, R28, -R16, 1 ;  /* 0x3ff000001c1a742b */ /* 0x000fd00000000810 */
[----:B------:R-:W-:-:S08]  /*06c0*/  DFMA R26, R28, R26, R28 ;  /* 0x0000001a1c1a722b */ /* 0x000fd0000000001c */
[----:B------:R-:W-:-:S08]  /*06d0*/  DMUL R28, R26, R20 ;  /* 0x000000141a1c7228 */ /* 0x000fd00000000000 */
[----:B------:R-:W-:-:S08]  /*06e0*/  DFMA R30, R28, -R16, R20 ;  /* 0x800000101c1e722b */ /* 0x000fd00000000014 */
[----:B------:R-:W-:Y:S01]  /*06f0*/  DFMA R26, R26, R30, R28 ;  /* 0x0000001e1a1a722b */ /* 0x000fe2000000001c */
[----:B------:R-:W-:Y:S01]  /*0700*/  IMAD.MOV.U32 R29, RZ, RZ, R22 ;  /* 0x000000ffff1d7224 */ /* 0x000fe200078e0016 */
[----:B------:R-:W-:-:S05]  /*0710*/  @!P2 LOP3.LUT R29, R21, 0x7ff00000, RZ, 0xc0, !PT ;  /* 0x7ff00000151da812 */ /* 0x000fca00078ec0ff */
[----:B------:R-:W-:-:S05]  /*0720*/  VIADD R24, R29, 0xffffffff ;  /* 0xffffffff1d187836 */ /* 0x000fca0000000000 */
[----:B------:R-:W-:Y:S01]  /*0730*/  ISETP.GT.U32.AND P0, PT, R24, 0x7feffffe, PT ;  /* 0x7feffffe1800780c */ /* 0x000fe20003f04070 */
[----:B------:R-:W-:Y:S01]  /*0740*/  IMAD.MOV.U32 R24, RZ, RZ, R23 ;  /* 0x000000ffff187224 */ /* 0x000fe200078e0017 */
[----:B------:R-:W-:-:S04]  /*0750*/  @!P1 LOP3.LUT R24, R17, 0x7ff00000, RZ, 0xc0, !PT ;  /* 0x7ff0000011189812 */ /* 0x000fc800078ec0ff */
[----:B------:R-:W-:-:S04]  /*0760*/  IADD3 R28, PT, PT, R24, -0x1, RZ ;  /* 0xffffffff181c7810 */ /* 0x000fc80007ffe0ff */
[----:B------:R-:W-:-:S13]  /*0770*/  ISETP.GT.U32.OR P0, PT, R28, 0x7feffffe, P0 ;  /* 0x7feffffe1c00780c */ /* 0x000fda0000704470 */
[----:B------:R-:W-:Y:S05]  /*0780*/  @P0 BRA `(.L_x_24) ;  /* 0x0000000000600947 */ /* 0x000fea0003800000 */
[----:B------:R-:W-:Y:S01]  /*0790*/  VIADDMNMX R22, R22, -R23, 0xb9600000, !PT ;  /* 0xb960000016167446 */ /* 0x000fe20007800917 */
[----:B------:R-:W-:-:S03]  /*07a0*/  IMAD.MOV.U32 R18, RZ, RZ, RZ ;  /* 0x000000ffff127224 */ /* 0x000fc600078e00ff */
[----:B------:R-:W-:-:S05]  /*07b0*/  VIMNMX R22, PT, PT, R22, 0x46a00000, PT ;  /* 0x46a0000016167848 */ /* 0x000fca0003fe0100 */
[----:B------:R-:W-:-:S04]  /*07c0*/  IMAD.IADD R25, R22, 0x1, -R25 ;  /* 0x0000000116197824 */ /* 0x000fc800078e0a19 */
        /* <DEDUP_REMOVED lines=11> */
[----:B------:R-:W-:Y:S01]  /*0880*/  MOV R2, RZ ;  /* 0x000000ff00027202 */ /* 0x000fe20000000f00 */
[----:B------:R-:W-:Y:S01]  /*0890*/  DMUL.RP R18, R26, R18 ;  /* 0x000000121a127228 */ /* 0x000fe20000008000 */
[----:B------:R-:W-:-:S04]  /*08a0*/  IADD3 R25, PT, PT, -R25, -0x43300000, RZ ;  /* 0xbcd0000019197810 */ /* 0x000fc80007ffe1ff */
[----:B------:R-:W-:-:S05]  /*08b0*/  DFMA R2, R22, -R2, R26 ;  /* 0x800000021602722b */ /* 0x000fca000000001a */
[----:B------:R-:W-:-:S05]  /*08c0*/  LOP3.LUT R21, R19, R21, RZ, 0x3c, !PT ;  /* 0x0000001513157212 */ /* 0x000fca00078e3cff */
[----:B------:R-:W-:-:S04]  /*08d0*/  FSETP.NEU.AND P0, PT, |R3|, R25, PT ;  /* 0x000000190300720b */ /* 0x000fc80003f0d200 */
[----:B------:R-:W-:Y:S02]  /*08e0*/  FSEL R22, R18, R22, !P0 ;  /* 0x0000001612167208 */ /* 0x000fe40004000000 */
[----:B------:R-:W-:Y:S01]  /*08f0*/  FSEL R23, R21, R23, !P0 ;  /* 0x0000001715177208 */ /* 0x000fe20004000000 */
[----:B------:R-:W-:Y:S06]  /*0900*/  BRA `(.L_x_25) ;  /* 0x0000000000587947 */ /* 0x000fec0003800000 */
.L_x_24:
[----:B------:R-:W-:-:S14]  /*0910*/  DSETP.NAN.AND P0, PT, R18, R18, PT ;  /* 0x000000121200722a */ /* 0x000fdc0003f08000 */
[----:B------:R-:W-:Y:S05]  /*0920*/  @P0 BRA `(.L_x_26) ;  /* 0x0000000000480947 */ /* 0x000fea0003800000 */
[----:B------:R-:W0:Y:S02]  /*0930*/  LDC.64 R16, c[0x0][0x380] ;  /* 0x0000e000ff107b82 */ /* 0x000e240000000a00 */
[----:B0-----:R-:W-:-:S14]  /*0940*/  DSETP.NAN.AND P0, PT, R16, R16, PT ;  /* 0x000000101000722a */ /* 0x001fdc0003f08000 */
[----:B------:R-:W-:Y:S05]  /*0950*/  @P0 BRA `(.L_x_27) ;  /* 0x0000000000300947 */ /* 0x000fea0003800000 */
[----:B------:R-:W-:Y:S01]  /*0960*/  ISETP.NE.AND P0, PT, R29, R24, PT ;  /* 0x000000181d00720c */ /* 0x000fe20003f05270 */
[----:B------:R-:W-:Y:S02]  /*0970*/  IMAD.MOV.U32 R22, RZ, RZ, 0x0 ;  /* 0x00000000ff167424 */ /* 0x000fe400078e00ff */
[----:B------:R-:W-:-:S10]  /*0980*/  IMAD.MOV.U32 R23, RZ, RZ, -0x80000 ;  /* 0xfff80000ff177424 */ /* 0x000fd400078e00ff */
        /* <DEDUP_REMOVED lines=9> */
.L_x_27:
[----:B------:R-:W-:Y:S02]  /*0a20*/  LOP3.LUT R23, R3, 0x80000, RZ, 0xfc, !PT ;  /* 0x0008000003177812 */ /* 0x000fe400078efcff */
[----:B------:R-:W-:Y:S01]  /*0a30*/  MOV R22, R2 ;  /* 0x0000000200167202 */ /* 0x000fe20000000f00 */
[----:B------:R-:W-:Y:S06]  /*0a40*/  BRA `(.L_x_25) ;  /* 0x0000000000087947 */ /* 0x000fec0003800000 */
.L_x_26:
[----:B------:R-:W-:Y:S01]  /*0a50*/  LOP3.LUT R23, R19, 0x80000, RZ, 0xfc, !PT ;  /* 0x0008000013177812 */ /* 0x000fe200078efcff */
[----:B------:R-:W-:-:S07]  /*0a60*/  IMAD.MOV.U32 R22, RZ, RZ, R18 ;  /* 0x000000ffff167224 */ /* 0x000fce00078e0012 */
.L_x_25:
[----:B------:R-:W-:Y:S05]  /*0a70*/  BSYNC.RECONVERGENT B1 ;  /* 0x0000000000017941 */ /* 0x000fea0003800200 */
.L_x_23:
[----:B------:R-:W-:Y:S02]  /*0a80*/  IMAD.MOV.U32 R2, RZ, RZ, R0 ;  /* 0x000000ffff027224 */ /* 0x000fe400078e0000 */
[----:B------:R-:W-:-:S04]  /*0a90*/  IMAD.MOV.U32 R3, RZ, RZ, 0x0 ;  /* 0x00000000ff037424 */ /* 0x000fc800078e00ff */
[----:B------:R-:W-:Y:S05]  /*0aa0*/  RET.REL.NODEC R2 `(_Z12black_kerneldPKdS0_S0_Pd) ;  /* 0xfffffff402547950 */ /* 0x000fea0003c3ffff */
.L_x_28:
        /* <DEDUP_REMOVED lines=13> */
.L_x_58:


//--------------------- .text._Z10red_kerneldPKdS0_S0_Pd --------------------------
	.section	.text._Z10red_kerneldPKdS0_S0_Pd,"ax",@progbits
	.align	128
        .global         _Z10red_kerneldPKdS0_S0_Pd
        .type           _Z10red_kerneldPKdS0_S0_Pd,@function
        .size           _Z10red_kerneldPKdS0_S0_Pd,(.L_x_59 - _Z10red_kerneldPKdS0_S0_Pd)
        .other          _Z10red_kerneldPKdS0_S0_Pd,@"STO_CUDA_ENTRY STV_DEFAULT"
_Z10red_kerneldPKdS0_S0_Pd:
.text._Z10red_kerneldPKdS0_S0_Pd:
        /* <DEDUP_REMOVED lines=17> */
[----:B------:R-:W-:-:S05]  /*0110*/  VIADD R2, R10, 0x1 ;  /* 0x000000010a027836 */ /* 0x000fca0000000000 */
        /* <DEDUP_REMOVED lines=10> */
[C---:B------:R-:W-:Y:S01]  /*01c0*/  IMAD R11, R10.reuse, R11, 0x102 ;  /* 0x000001020a0b7424 */ /* 0x040fe200078e020b */
[----:B------:R-:W-:-:S03]  /*01d0*/  LOP3.LUT R10, R10, 0x1, RZ, 0xc0, !PT ;  /* 0x000000010a0a7812 */ /* 0x000fc600078ec0ff */
[----:B------:R-:W-:Y:S01]  /*01e0*/  IMAD.IADD R13, R0, 0x1, R11 ;  /* 0x00000001000d7824 */ /* 0x000fe200078e020b */
[----:B------:R-:W-:Y:S02]  /*01f0*/  IADD3 R11, PT, PT, R11, R0, -R23 ;  /* 0x000000000b0b7210 */ /* 0x000fe40007ffe817 */
[----:B------:R-:W1:Y:S01]  /*0200*/  LDC.64 R22, c[0x0][0x380] ;  /* 0x0000e000ff167b82 */ /* 0x000e620000000a00 */
[C---:B0-----:R-:W-:Y:S01]  /*0210*/  IMAD.IADD R9, R13.reuse, 0x1, R10 ;  /* 0x000000010d097824 */ /* 0x041fe200078e020a */
[----:B------:R-:W-:Y:S01]  /*0220*/  IADD3 R25, PT, PT, R13, -0x102, RZ ;  /* 0xfffffefe0d197810 */ /* 0x000fe20007ffe0ff */
[----:B----4-:R-:W-:-:S04]  /*0230*/  IMAD.WIDE R10, R11, 0x8, R4 ;  /* 0x000000080b0a7825 */ /* 0x010fc800078e0204 */
[----:B------:R-:W-:Y:S02]  /*0240*/  IMAD.WIDE R8, R9, 0x8, R4 ;  /* 0x0000000809087825 */ /* 0x000fe400078e0204 */
[----:B------:R-:W5:Y:S02]  /*0250*/  LDG.E.64.CONSTANT R10, desc[UR4][R10.64] ;  /* 0x000000040a0a7981 */ /* 0x000f64000c1e9b00 */
[----:B-1----:R-:W-:Y:S02]  /*0260*/  IMAD.WIDE R14, R13, 0x8, R14 ;  /* 0x000000080d0e7825 */ /* 0x002fe400078e020e */
[----:B------:R-:W5:Y:S02]  /*0270*/  LDG.E.64.CONSTANT R8, desc[UR4][R8.64] ;  /* 0x0000000408087981 */ /* 0x000f64000c1e9b00 */
[----:B------:R-:W-:Y:S02]  /*0280*/  IMAD.WIDE R24, R25, 0x8, R4 ;  /* 0x0000000819187825 */ /* 0x000fe400078e0204 */
[----:B------:R0:W5:Y:S04]  /*0290*/  LDG.E.64 R12, desc[UR4][R14.64] ;  /* 0x000000040e0c7981 */ /* 0x000168000c1e1b00 */
        /* <DEDUP_REMOVED lines=22> */
[----:B-----5:R-:W-:Y:S05]  /*0400*/  CALL.REL.NOINC `($__internal_2_$__cuda_sm20_div_rn_f64_full) ;  /* 0x0000000000447944 */ /* 0x020fea0003c00000 */
[----:B------:R-:W-:Y:S02]  /*0410*/  IMAD.MOV.U32 R2, RZ, RZ, R22 ;  /* 0x000000ffff027224 */ /* 0x000fe400078e0016 */
[----:B------:R-:W-:-:S07]  /*0420*/  IMAD.MOV.U32 R3, RZ, RZ, R23 ;  /* 0x000000ffff037224 */ /* 0x000fce00078e0017 */
.L_x_30:
[----:B------:R-:W-:Y:S05]  /*0430*/  BSYNC.RECONVERGENT B0 ;  /* 0x0000000000007941 */ /* 0x000fea0003800200 */
.L_x_29:
        /* <DEDUP_REMOVED lines=14> */
        .weak           $__internal_2_$__cuda_sm20_div_rn_f64_full
        .type           $__internal_2_$__cuda_sm20_div_rn_f64_full,@function
        .size           $__internal_2_$__cuda_sm20_div_rn_f64_full,(.L_x_59 - $__internal_2_$__cuda_sm20_div_rn_f64_full)
$__internal_2_$__cuda_sm20_div_rn_f64_full:
        /* <DEDUP_REMOVED lines=63> */
.L_x_32:
        /* <DEDUP_REMOVED lines=17> */
.L_x_35:
[----:B------:R-:W-:Y:S02]  /*0a20*/  LOP3.LUT R23, R3, 0x80000, RZ, 0xfc, !PT ;  /* 0x0008000003177812 */ /* 0x000fe400078efcff */
[----:B------:R-:W-:Y:S01]  /*0a30*/  MOV R22, R2 ;  /* 0x0000000200167202 */ /* 0x000fe20000000f00 */
[----:B------:R-:W-:Y:S06]  /*0a40*/  BRA `(.L_x_33) ;  /* 0x0000000000087947 */ /* 0x000fec0003800000 */
.L_x_34:
[----:B------:R-:W-:Y:S01]  /*0a50*/  LOP3.LUT R23, R19, 0x80000, RZ, 0xfc, !PT ;  /* 0x0008000013177812 */ /* 0x000fe200078efcff */
[----:B------:R-:W-:-:S07]  /*0a60*/  IMAD.MOV.U32 R22, RZ, RZ, R18 ;  /* 0x000000ffff167224 */ /* 0x000fce00078e0012 */
.L_x_33:
[----:B------:R-:W-:Y:S05]  /*0a70*/  BSYNC.RECONVERGENT B1 ;  /* 0x0000000000017941 */ /* 0x000fea0003800200 */
.L_x_31:
[----:B------:R-:W-:Y:S02]  /*0a80*/  IMAD.MOV.U32 R2, RZ, RZ, R0 ;  /* 0x000000ffff027224 */ /* 0x000fe400078e0000 */
[----:B------:R-:W-:-:S04]  /*0a90*/  IMAD.MOV.U32 R3, RZ, RZ, 0x0 ;  /* 0x00000000ff037424 */ /* 0x000fc800078e00ff */
[----:B------:R-:W-:Y:S05]  /*0aa0*/  RET.REL.NODEC R2 `(_Z10red_kerneldPKdS0_S0_Pd) ;  /* 0xfffffff402547950 */ /* 0x000fea0003c3ffff */
.L_x_36:
        /* <DEDUP_REMOVED lines=13> */
.L_x_59:


//--------------------- .text._Z17set_vert_pres_BCsPdS_ --------------------------
	.section	.text._Z17set_vert_pres_BCsPdS_,"ax",@progbits
	.align	128
        .global         _Z17set_vert_pres_BCsPdS_
        .type           _Z17set_vert_pres_BCsPdS_,@function
        .size           _Z17set_vert_pres_BCsPdS_,(.L_x_68 - _Z17set_vert_pres_BCsPdS_)
        .other          _Z17set_vert_pres_BCsPdS_,@"STO_CUDA_ENTRY STV_DEFAULT"
_Z17set_vert_pres_BCsPdS_:
.text._Z17set_vert_pres_BCsPdS_:
[----:B------:R-:W-:Y:S01]  /*0000*/  LDC R1, c[0x0][0x37c] ;  /* 0x0000df00ff017b82 */ /* 0x000fe20000000800 */
[----:B------:R-:W0:Y:S07]  /*0010*/  S2R R0, SR_TID.X ;  /* 0x0000000000007919 */ /* 0x000e2e0000002100 */
[----:B------:R-:W0:Y:S01]  /*0020*/  S2UR UR6, SR_CTAID.X ;  /* 0x00000000000679c3 */ /* 0x000e220000002500 */
[----:B------:R-:W1:Y:S07]  /*0030*/  LDCU.64 UR4, c[0x0][0x358] ;  /* 0x00006b00ff0477ac */ /* 0x000e6e0008000a00 */
[----:B------:R-:W0:Y:S08]  /*0040*/  LDC R5, c[0x0][0x360] ;  /* 0x0000d800ff057b82 */ /* 0x000e300000000800 */
[----:B------:R-:W2:Y:S08]  /*0050*/  LDC.64 R2, c[0x0][0x380] ;  /* 0x0000e000ff027b82 */ /* 0x000eb00000000a00 */
[----:B------:R-:W3:Y:S01]  /*0060*/  LDC.64 R6, c[0x0][0x388] ;  /* 0x0000e200ff067b82 */ /* 0x000ee20000000a00 */
[----:B0-----:R-:W-:-:S04]  /*0070*/  IMAD R5, R5, UR6, R0 ;  /* 0x0000000605057c24 */ /* 0x001fc8000f8e0200 */
[----:B--2---:R-:W-:-:S04]  /*0080*/  IMAD.WIDE R2, R5, 0x8, R2 ;  /* 0x0000000805027825 */ /* 0x004fc800078e0202 */
[----:B---3--:R-:W-:Y:S02]  /*0090*/  IMAD.WIDE R6, R5, 0x8, R6 ;  /* 0x0000000805067825 */ /* 0x008fe400078e0206 */
[----:B-1----:R-:W2:Y:S04]  /*00a0*/  LDG.E.64 R4, desc[UR4][R2.64+0x818] ;  /* 0x0008180402047981 */ /* 0x002ea8000c1e1b00 */
[----:B------:R-:W3:Y:S04]  /*00b0*/  LDG.E.64 R8, desc[UR4][R6.64+0x818] ;  /* 0x0008180406087981 */ /* 0x000ee8000c1e1b00 */
[----:B--2---:R-:W-:Y:S04]  /*00c0*/  STG.E.64 desc[UR4][R6.64+0x8], R4 ;  /* 0x0000080406007986 */ /* 0x004fe8000c101b04 */
[----:B---3--:R-:W-:Y:S04]  /*00d0*/  STG.E.64 desc[UR4][R2.64+0x8], R8 ;  /* 0x0000080802007986 */ /* 0x008fe8000c101b04 */
[----:B------:R-:W2:Y:S04]  /*00e0*/  LDG.E.64 R10, desc[UR4][R2.64+0x102008] ;  /* 0x10200804020a7981 */ /* 0x000ea8000c1e1b00 */
[----:B------:R-:W3:Y:S04]  /*00f0*/  LDG.E.64 R12, desc[UR4][R6.64+0x102008] ;  /* 0x10200804060c7981 */ /* 0x000ee8000c1e1b00 */
[----:B--2---:R-:W-:Y:S04]  /*0100*/  STG.E.64 desc[UR4][R6.64+0x102818], R10 ;  /* 0x1028180a06007986 */ /* 0x004fe8000c101b04 */
[----:B---3--:R-:W-:Y:S01]  /*0110*/  STG.E.64 desc[UR4][R2.64+0x102818], R12 ;  /* 0x1028180c02007986 */ /* 0x008fe2000c101b04 */
[----:B------:R-:W-:Y:S05]  /*0120*/  EXIT ;  /* 0x000000000000794d */ /* 0x000fea0003800000 */
.L_x_37:
        /* <DEDUP_REMOVED lines=13> */
.L_x_68:


//--------------------- .text._Z17set_horz_pres_BCsPdS_ --------------------------
	.section	.text._Z17set_horz_pres_BCsPdS_,"ax",@progbits
	.align	128
        .global         _Z17set_horz_pres_BCsPdS_
        .type           _Z17set_horz_pres_BCsPdS_,@function
        .size           _Z17set_horz_pres_BCsPdS_,(.L_x_69 - _Z17set_horz_pres_BCsPdS_)
        .other          _Z17set_horz_pres_BCsPdS_,@"STO_CUDA_ENTRY STV_DEFAULT"
_Z17set_horz_pres_BCsPdS_:
.text._Z17set_horz_pres_BCsPdS_:
        /* <DEDUP_REMOVED lines=8> */
[----:B------:R-:W-:-:S04]  /*0080*/  IMAD R5, R0, 0x204, RZ ;  /* 0x0000020400057824 */ /* 0x000fc800078e02ff */
        /* <DEDUP_REMOVED lines=11> */
.L_x_38:
        /* <DEDUP_REMOVED lines=12> */
.L_x_69:


//--------------------- .text._Z12sum_pressurePKdS0_Pd --------------------------
	.section	.text._Z12sum_pressurePKdS0_Pd,"ax",@progbits
	.align	128
        .global         _Z12sum_pressurePKdS0_Pd
        .type           _Z12sum_pressurePKdS0_Pd,@function
        .size           _Z12sum_pressurePKdS0_Pd,(.L_x_70 - _Z12sum_pressurePKdS0_Pd)
        .other          _Z12sum_pressurePKdS0_Pd,@"STO_CUDA_ENTRY STV_DEFAULT"
_Z12sum_pressurePKdS0_Pd:
.text._Z12sum_pressurePKdS0_Pd:
[----:B------:R-:W-:Y:S01]  /*0000*/  LDC R1, c[0x0][0x37c] ;  /* 0x0000df00ff017b82 */ /* 0x000fe20000000800 */
[----:B------:R-:W0:Y:S07]  /*0010*/  S2R R0, SR_CTAID.Y ;  /* 0x0000000000007919 */ /* 0x000e2e0000002600 */
[----:B------:R-:W1:Y:S01]  /*0020*/  S2UR UR6, SR_CTAID.X ;  /* 0x00000000000679c3 */ /* 0x000e620000002500 */
[----:B------:R-:W0:Y:S01]  /*0030*/  S2R R11, SR_TID.Y ;  /* 0x00000000000b7919 */ /* 0x000e220000002200 */
[----:B------:R-:W1:Y:S06]  /*0040*/  S2R R2, SR_TID.X ;  /* 0x0000000000027919 */ /* 0x000e6c0000002100 */
[----:B------:R-:W1:Y:S01]  /*0050*/  LDC R3, c[0x0][0x360] ;  /* 0x0000d800ff037b82 */ /* 0x000e620000000800 */
[----:B------:R-:W0:Y:S07]  /*0060*/  LDCU UR4, c[0x0][0x364] ;  /* 0x00006c80ff0477ac */ /* 0x000e2e0008000800 */
[----:B------:R-:W2:Y:S08]  /*0070*/  LDC.64 R6, c[0x0][0x388] ;  /* 0x0000e200ff067b82 */ /* 0x000eb00000000a00 */
[----:B------:R-:W3:Y:S01]  /*0080*/  LDC.64 R4, c[0x0][0x380] ;  /* 0x0000e000ff047b82 */ /* 0x000ee20000000a00 */
[----:B0-----:R-:W-:Y:S01]  /*0090*/  IMAD R8, R0, UR4, R11 ;  /* 0x0000000400087c24 */ /* 0x001fe2000f8e020b */
[----:B------:R-:W0:Y:S01]  /*00a0*/  LDCU.64 UR4, c[0x0][0x358] ;  /* 0x00006b00ff0477ac */ /* 0x000e220008000a00 */
[----:B-1----:R-:W-:-:S04]  /*00b0*/  IMAD R9, R3, UR6, R2 ;  /* 0x0000000603097c24 */ /* 0x002fc8000f8e0202 */
[----:B------:R-:W-:-:S04]  /*00c0*/  IMAD R8, R8, 0x102, R9 ;  /* 0x0000010208087824 */ /* 0x000fc800078e0209 */
[----:B------:R-:W-:-:S04]  /*00d0*/  VIADD R9, R8, 0x103 ;  /* 0x0000010308097836 */ /* 0x000fc80000000000 */
[----:B--2---:R-:W-:-:S04]  /*00e0*/  IMAD.WIDE R6, R9, 0x8, R6 ;  /* 0x0000000809067825 */ /* 0x004fc800078e0206 */
[----:B---3--:R-:W-:Y:S02]  /*00f0*/  IMAD.WIDE R4, R9, 0x8, R4 ;  /* 0x0000000809047825 */ /* 0x008fe400078e0204 */
[----:B0-----:R-:W2:Y:S04]  /*0100*/  LDG.E.64.CONSTANT R6, desc[UR4][R6.64] ;  /* 0x0000000406067981 */ /* 0x001ea8000c1e9b00 */
[----:B------:R-:W3:Y:S01]  /*0110*/  LDG.E.64.CONSTANT R4, desc[UR4][R4.64] ;  /* 0x0000000404047981 */ /* 0x000ee2000c1e9b00 */
[----:B------:R-:W-:Y:S01]  /*0120*/  ISETP.GT.U32.AND P1, PT, R2, 0x1f, PT ;  /* 0x0000001f0200780c */ /* 0x000fe20003f24070 */
[----:B--2---:R-:W-:-:S08]  /*0130*/  DMUL R8, R6, R6 ;  /* 0x0000000606087228 */ /* 0x004fd00000000000 */
[----:B---3--:R-:W-:Y:S01]  /*0140*/  DFMA R8, R4, R4, R8 ;  /* 0x000000040408722b */ /* 0x008fe20000000008 */
[----:B------:R-:W-:-:S06]  /*0150*/  LOP3.LUT P0, R4, R2, 0x1f, RZ, 0xc0, !PT ;  /* 0x0000001f02047812 */ /* 0x000fcc000780c0ff */
[----:B------:R-:W-:Y:S04]  /*0160*/  SHFL.DOWN PT, R11, R9, 0x10, 0x1f ;  /* 0x0a001f00090b7f89 */ /* 0x000fe800000e0000 */
[----:B------:R-:W0:Y:S03]  /*0170*/  SHFL.DOWN PT, R10, R8, 0x10, 0x1f ;  /* 0x0a001f00080a7f89 */ /* 0x000e2600000e0000 */
[----:B------:R-:W1:Y:S01]  /*0180*/  @!P0 S2R R16, SR_CgaCtaId ;  /* 0x0000000000108919 */ /* 0x000e620000008800 */
[----:B------:R-:W-:Y:S01]  /*0190*/  @!P0 MOV R5, 0x400 ;  /* 0x0000040000058802 */ /* 0x000fe20000000f00 */
[----:B0-----:R-:W-:-:S07]  /*01a0*/  DADD R10, R8, R10 ;  /* 0x00000000080a7229 */ /* 0x001fce000000000a */
[----:B------:R-:W-:Y:S04]  /*01b0*/  SHFL.DOWN PT, R13, R11, 0x8, 0x1f ;  /* 0x09001f000b0d7f89 */ /* 0x000fe800000e0000 */
[----:B------:R-:W0:Y:S01]  /*01c0*/  SHFL.DOWN PT, R12, R10, 0x8, 0x1f ;  /* 0x09001f000a0c7f89 */ /* 0x000e2200000e0000 */
[----:B-1----:R-:W-:-:S04]  /*01d0*/  @!P0 LEA R5, R16, R5, 0x18 ;  /* 0x0000000510058211 */ /* 0x002fc800078ec0ff */
[----:B------:R-:W-:Y:S01]  /*01e0*/  @!P0 LEA.HI R5, R2, R5, RZ, 0x1e ;  /* 0x0000000502058211 */ /* 0x000fe200078ff0ff */
[----:B0-----:R-:W-:-:S07]  /*01f0*/  DADD R12, R10, R12 ;  /* 0x000000000a0c7229 */ /* 0x001fce000000000c */
[----:B------:R-:W-:Y:S04]  /*0200*/  SHFL.DOWN PT, R7, R13, 0x4, 0x1f ;  /* 0x08801f000d077f89 */ /* 0x000fe800000e0000 */
[----:B------:R-:W0:Y:S02]  /*0210*/  SHFL.DOWN PT, R6, R12, 0x4, 0x1f ;  /* 0x08801f000c067f89 */ /* 0x000e2400000e0000 */
[----:B0-----:R-:W-:-:S07]  /*0220*/  DADD R6, R12, R6 ;  /* 0x000000000c067229 */ /* 0x001fce0000000006 */
[----:B------:R-:W-:Y:S04]  /*0230*/  SHFL.DOWN PT, R15, R7, 0x2, 0x1f ;  /* 0x08401f00070f7f89 */ /* 0x000fe800000e0000 */
[----:B------:R-:W0:Y:S02]  /*0240*/  SHFL.DOWN PT, R14, R6, 0x2, 0x1f ;  /* 0x08401f00060e7f89 */ /* 0x000e2400000e0000 */
[----:B0-----:R-:W-:-:S07]  /*0250*/  DADD R14, R6, R14 ;  /* 0x00000000060e7229 */ /* 0x001fce000000000e */
[----:B------:R-:W-:Y:S04]  /*0260*/  SHFL.DOWN PT, R9, R15, 0x1, 0x1f ;  /* 0x08201f000f097f89 */ /* 0x000fe800000e0000 */
[----:B------:R-:W0:Y:S02]  /*0270*/  SHFL.DOWN PT, R8, R14, 0x1, 0x1f ;  /* 0x08201f000e087f89 */ /* 0x000e2400000e0000 */
[----:B0-----:R-:W-:-:S07]  /*0280*/  DADD R8, R14, R8 ;  /* 0x000000000e087229 */ /* 0x001fce0000000008 */
[----:B------:R0:W-:Y:S01]  /*0290*/  @!P0 STS.64 [R5], R8 ;  /* 0x0000000805008388 */ /* 0x0001e20000000a00 */
[----:B------:R-:W-:Y:S06]  /*02a0*/  BAR.SYNC.DEFER_BLOCKING 0x0 ;  /* 0x0000000000007b1d */ /* 0x000fec0000010000 */
[----:B------:R-:W-:Y:S05]  /*02b0*/  @P1 EXIT ;  /* 0x000000000000194d */ /* 0x000fea0003800000 */
[----:B------:R-:W-:-:S04]  /*02c0*/  SHF.R.U32.HI R3, RZ, 0x5, R3 ;  /* 0x00000005ff037819 */ /* 0x000fc80000011603 */
[----:B------:R-:W-:-:S13]  /*02d0*/  ISETP.GE.U32.AND P0, PT, R2, R3, PT ;  /* 0x000000030200720c */ /* 0x000fda0003f06070 */
[----:B------:R-:W0:Y:S01]  /*02e0*/  @!P0 S2R R3, SR_CgaCtaId ;  /* 0x0000000000038919 */ /* 0x000e220000008800 */
[----:B------:R-:W-:-:S04]  /*02f0*/  @!P0 MOV R2, 0x400 ;  /* 0x0000040000028802 */ /* 0x000fc80000000f00 */
[----:B0-----:R-:W-:Y:S02]  /*0300*/  @!P0 LEA R5, R3, R2, 0x18 ;  /* 0x0000000203058211 */ /* 0x001fe400078ec0ff */
[----:B------:R-:W-:-:S03]  /*0310*/  CS2R R2, SRZ ;  /* 0x0000000000027805 */ /* 0x000fc6000001ff00 */
[----:B------:R-:W-:-:S05]  /*0320*/  @!P0 IMAD R5, R4, 0x8, R5 ;  /* 0x0000000804058824 */ /* 0x000fca00078e0205 */
[----:B------:R-:W0:Y:S01]  /*0330*/  @!P0 LDS.64 R2, [R5] ;  /* 0x0000000005028984 */ /* 0x000e220000000a00 */
[----:B------:R-:W-:-:S03]  /*0340*/  ISETP.NE.AND P0, PT, R4, RZ, PT ;  /* 0x000000ff0400720c */ /* 0x000fc60003f05270 */
[----:B0-----:R-:W-:Y:S04]  /*0350*/  SHFL.DOWN PT, R7, R3, 0x10, 0x1f ;  /* 0x0a001f0003077f89 */ /* 0x001fe800000e0000 */
        /* <DEDUP_REMOVED lines=11> */
[----:B------:R0:W1:Y:S04]  /*0410*/  SHFL.DOWN PT, R3, R13, 0x1, 0x1f ;  /* 0x08201f000d037f89 */ /* 0x00006800000e0000 */
[----:B------:R0:W2:Y:S01]  /*0420*/  SHFL.DOWN PT, R2, R12, 0x1, 0x1f ;  /* 0x08201f000c027f89 */ /* 0x0000a200000e0000 */
[----:B------:R-:W-:Y:S05]  /*0430*/  @P0 EXIT ;  /* 0x000000000000094d */ /* 0x000fea0003800000 */
[----:B------:R-:W3:Y:S01]  /*0440*/  LDC R7, c[0x0][0x374] ;  /* 0x0000dd00ff077b82 */ /* 0x000ee20000000800 */
[----:B012---:R-:W-:-:S07]  /*0450*/  DADD R12, R12, R2 ;  /* 0x000000000c0c7229 */ /* 0x007fce0000000002 */
[----:B------:R-:W0:Y:S01]  /*0460*/  LDC.64 R4, c[0x0][0x390] ;  /* 0x0000e400ff047b82 */ /* 0x000e220000000a00 */
[----:B---3--:R-:W-:-:S04]  /*0470*/  IMAD R7, R7, UR6, R0 ;  /* 0x0000000607077c24 */ /* 0x008fc8000f8e0200 */
[----:B0-----:R-:W-:-:S05]  /*0480*/  IMAD.WIDE.U32 R2, R7, 0x8, R4 ;  /* 0x0000000807027825 */ /* 0x001fca00078e0004 */
[----:B------:R-:W-:Y:S01]  /*0490*/  STG.E.64 desc[UR4][R2.64], R12 ;  /* 0x0000000c02007986 */ /* 0x000fe2000c101b04 */
[----:B------:R-:W-:Y:S05]  /*04a0*/  EXIT ;  /* 0x000000000000794d */ /* 0x000fea0003800000 */
.L_x_39:
        /* <DEDUP_REMOVED lines=13> */
.L_x_70:


//--------------------- .text._Z11calculate_GdPKdS0_Pd --------------------------
	.section	.text._Z11calculate_GdPKdS0_Pd,"ax",@progbits
	.align	128
        .global         _Z11calculate_GdPKdS0_Pd
        .type           _Z11calculate_GdPKdS0_Pd,@function
        .size           _Z11calculate_GdPKdS0_Pd,(.L_x_60 - _Z11calculate_GdPKdS0_Pd)
        .other          _Z11calculate_GdPKdS0_Pd,@"STO_CUDA_ENTRY STV_DEFAULT"
_Z11calculate_GdPKdS0_Pd:
.text._Z11calculate_GdPKdS0_Pd:
[----:B------:R-:W-:Y:S01]  /*0000*/  LDC R1, c[0x0][0x37c] ;  /* 0x0000df00ff017b82 */ /* 0x000fe20000000800 */
[----:B------:R-:W0:Y:S07]  /*0010*/  S2R R3, SR_TID.X ;  /* 0x0000000000037919 */ /* 0x000e2e0000002100 */
[----:B------:R-:W0:Y:S01]  /*0020*/  LDC R0, c[0x0][0x360] ;  /* 0x0000d800ff007b82 */ /* 0x000e220000000800 */
[----:B------:R-:W1:Y:S07]  /*0030*/  S2R R5, SR_TID.Y ;  /* 0x0000000000057919 */ /* 0x000e6e0000002200 */
[----:B------:R-:W0:Y:S08]  /*0040*/  S2UR UR4, SR_CTAID.X ;  /* 0x00000000000479c3 */ /* 0x000e300000002500 */
[----:B------:R-:W1:Y:S08]  /*0050*/  S2UR UR5, SR_CTAID.Y ;  /* 0x00000000000579c3 */ /* 0x000e700000002600 */
[----:B------:R-:W1:Y:S01]  /*0060*/  LDC R4, c[0x0][0x364] ;  /* 0x0000d900ff047b82 */ /* 0x000e620000000800 */
[----:B0-----:R-:W-:-:S04]  /*0070*/  IMAD R0, R0, UR4, R3 ;  /* 0x0000000400007c24 */ /* 0x001fc8000f8e0203 */
[----:B------:R-:W-:Y:S02]  /*0080*/  VIADD R0, R0, 0x1 ;  /* 0x0000000100007836 */ /* 0x000fe40000000000 */
[----:B-1----:R-:W-:-:S05]  /*0090*/  IMAD R4, R4, UR5, R5 ;  /* 0x0000000504047c24 */ /* 0x002fca000f8e0205 */
[----:B------:R-:W-:-:S04]  /*00a0*/  ISETP.GT.U32.AND P0, PT, R4, 0x1ff, PT ;  /* 0x000001ff0400780c */ /* 0x000fc80003f04070 */
[----:B------:R-:W-:-:S13]  /*00b0*/  ISETP.GT.OR P0, PT, R0, 0x200, P0 ;  /* 0x000002000000780c */ /* 0x000fda0000704670 */
[----:B------:R-:W-:Y:S05]  /*00c0*/  @P0 EXIT ;  /* 0x000000000000094d */ /* 0x000fea0003800000 */
[----:B------:R-:W-:Y:S01]  /*00d0*/  ISETP.NE.AND P0, PT, R0, 0x200, PT ;  /* 0x000002000000780c */ /* 0x000fe20003f05270 */
[----:B------:R-:W0:-:S12]  /*00e0*/  LDCU.64 UR4, c[0x0][0x358] ;  /* 0x00006b00ff0477ac */ /* 0x000e180008000a00 */
[----:B------:R-:W-:Y:S05]  /*00f0*/  @P0 BRA `(.L_x_40) ;  /* 0x00000000002c0947 */ /* 0x000fea0003800000 */
[----:B------:R-:W1:Y:S01]  /*0100*/  LDC.64 R2, c[0x0][0x390] ;  /* 0x0000e400ff027b82 */ /* 0x000e620000000a00 */
[----:B------:R-:W-:-:S04]  /*0110*/  IMAD.MOV.U32 R11, RZ, RZ, 0x202 ;  /* 0x00000202ff0b7424 */ /* 0x000fc800078e00ff */
[----:B------:R-:W-:-:S03]  /*0120*/  IMAD R11, R4, R11, 0x202 ;  /* 0x00000202040b7424 */ /* 0x000fc600078e020b */
[----:B------:R-:W2:Y:S01]  /*0130*/  LDC.64 R6, c[0x0][0x398] ;  /* 0x0000e600ff067b82 */ /* 0x000ea20000000a00 */
[----:B-1----:R-:W-:-:S05]  /*0140*/  IMAD.WIDE.U32 R2, R11, 0x8, R2 ;  /* 0x000000080b027825 */ /* 0x002fca00078e0002 */
[----:B0-----:R-:W3:Y:S04]  /*0150*/  LDG.E.64.CONSTANT R4, desc[UR4][R2.64] ;  /* 0x0000000402047981 */ /* 0x001ee8000c1e9b00 */
[----:B------:R-:W4:Y:S01]  /*0160*/  LDG.E.64.CONSTANT R8, desc[UR4][R2.64+0x1000] ;  /* 0x0010000402087981 */ /* 0x000f22000c1e9b00 */
[----:B--2---:R-:W-:-:S05]  /*0170*/  IMAD.WIDE.U32 R6, R11, 0x8, R6 ;  /* 0x000000080b067825 */ /* 0x004fca00078e0006 */
[----:B---3--:R-:W-:Y:S04]  /*0180*/  STG.E.64 desc[UR4][R6.64], R4 ;  /* 0x0000000406007986 */ /* 0x008fe8000c101b04 */
[----:B----4-:R-:W-:Y:S01]  /*0190*/  STG.E.64 desc[UR4][R6.64+0x1000], R8 ;  /* 0x0010000806007986 */ /* 0x010fe2000c101b04 */
[----:B------:R-:W-:Y:S05]  /*01a0*/  EXIT ;  /* 0x000000000000794d */ /* 0x000fea0003800000 */
.L_x_40:
[----:B------:R-:W1:Y:S01]  /*01b0*/  LDC.64 R28, c[0x0][0x390] ;  /* 0x0000e400ff1c7b82 */ /* 0x000e620000000a00 */
[----:B------:R-:W-:-:S04]  /*01c0*/  VIADD R3, R4, 0x1 ;  /* 0x0000000104037836 */ /* 0x000fc80000000000 */
[----:B------:R-:W-:-:S03]  /*01d0*/  IMAD R0, R3, 0x202, R0 ;  /* 0x0000020203007824 */ /* 0x000fc600078e0200 */
[----:B------:R-:W2:Y:S01]  /*01e0*/  LDC.64 R26, c[0x0][0x388] ;  /* 0x0000e200ff1a7b82 */ /* 0x000ea20000000a00 */
[----:B-1----:R-:W-:-:S05]  /*01f0*/  IMAD.WIDE R28, R0, 0x8, R28 ;  /* 0x00000008001c7825 */ /* 0x002fca00078e021c */
[----:B0-----:R-:W3:Y:S04]  /*0200*/  LDG.E.64.CONSTANT R4, desc[UR4][R28.64] ;  /* 0x000000041c047981 */ /* 0x001ee8000c1e9b00 */
[----:B------:R-:W3:Y:S04]  /*0210*/  LDG.E.64.CONSTANT R16, desc[UR4][R28.64+-0x8] ;  /* 0xfffff8041c107981 */ /* 0x000ee8000c1e9b00 */
[----:B------:R-:W4:Y:S01]  /*0220*/  LDG.E.64.CONSTANT R2, desc[UR4][R28.64+0x8] ;  /* 0x000008041c027981 */ /* 0x000f22000c1e9b00 */
[----:B--2---:R-:W-:-:S03]  /*0230*/  IMAD.WIDE R26, R0, 0x8, R26 ;  /* 0x00000008001a7825 */ /* 0x004fc600078e021a */
[----:B------:R-:W2:Y:S04]  /*0240*/  LDG.E.64.CONSTANT R18, desc[UR4][R28.64+-0x1010] ;  /* 0xffeff0041c127981 */ /* 0x000ea8000c1e9b00 */
[----:B------:R-:W5:Y:S04]  /*0250*/  LDG.E.64.CONSTANT R14, desc[UR4][R26.64+-0x1010] ;  /* 0xffeff0041a0e7981 */ /* 0x000f68000c1e9b00 */
[----:B------:R-:W5:Y:S04]  /*0260*/  LDG.E.64.CONSTANT R22, desc[UR4][R26.64+-0x1008] ;  /* 0xffeff8041a167981 */ /* 0x000f68000c1e9b00 */
[----:B------:R-:W2:Y:S04]  /*0270*/  LDG.E.64.CONSTANT R12, desc[UR4][R26.64] ;  /* 0x000000041a0c7981 */ /* 0x000ea8000c1e9b00 */
[----:B------:R-:W2:Y:S01]  /*0280*/  LDG.E.64.CONSTANT R20, desc[UR4][R26.64+0x8] ;  /* 0x000008041a147981 */ /* 0x000ea2000c1e9b00 */
[----:B---3--:R-:W-:-:S02]  /*0290*/  DADD R8, R4, R16 ;  /* 0x0000000004087229 */ /* 0x008fc40000000010 */
[C---:B------:R-:W-:Y:S02]  /*02a0*/  DADD R6, -R4.reuse, R16 ;  /* 0x0000000004067229 */ /* 0x040fe40000000110 */
[C-C-:B----4-:R-:W-:Y:S02]  /*02b0*/  DADD R24, R4.reuse, R2.reuse ;  /* 0x0000000004187229 */ /* 0x150fe40000000002 */
[----:B------:R-:W-:-:S04]  /*02c0*/  DADD R10, R4, -R2 ;  /* 0x00000000040a7229 */ /* 0x000fc80000000802 */
[----:B------:R-:W-:-:S08]  /*02d0*/  DMUL R6, |R8|, R6 ;  /* 0x0000000608067228 */ /* 0x000fd00000000200 */
[----:B------:R-:W-:Y:S02]  /*02e0*/  DFMA R10, |R24|, R10, -R6 ;  /* 0x0000000a180a722b */ /* 0x000fe40000000a06 */
[----:B------:R-:W3:Y:S01]  /*02f0*/  LDG.E.64.CONSTANT R6, desc[UR4][R28.64+0x1010] ;  /* 0x001010041c067981 */ /* 0x000ee2000c1e9b00 */
[----:B------:R-:W-:Y:S02]  /*0300*/  DMUL R8, R8, R8 ;  /* 0x0000000808087228 */ /* 0x000fe40000000000 */
[----:B-----5:R-:W-:Y:S02]  /*0310*/  DADD R14, R14, R22 ;  /* 0x000000000e0e7229 */ /* 0x020fe40000000016 */
[----:B--2---:R-:W-:-:S04]  /*0320*/  DADD R22, R4, R18 ;  /* 0x0000000004167229 */ /* 0x004fc80000000012 */
[----:B------:R-:W-:Y:S02]  /*0330*/  DFMA R8, R24, R24, -R8 ;  /* 0x000000181808722b */ /* 0x000fe40000000808 */
[----:B------:R-:W-:Y:S02]  /*0340*/  DADD R24, -R4, R18 ;  /* 0x0000000004187229 */ /* 0x000fe40000000112 */
[----:B------:R-:W-:Y:S02]  /*0350*/  DADD R12, R12, R20 ;  /* 0x000000000c0c7229 */ /* 0x000fe40000000014 */
[----:B------:R-:W-:Y:S02]  /*0360*/  DADD R20, R4, R4 ;  /* 0x0000000004147229 */ /* 0x000fe40000000004 */
[C---:B------:R-:W-:Y:S02]  /*0370*/  DMUL R22, R14.reuse, R22 ;  /* 0x000000160e167228 */ /* 0x040fe40000000000 */
[----:B------:R-:W-:-:S02]  /*0380*/  DMUL R14, |R14|, R24 ;  /* 0x000000180e0e7228 */ /* 0x000fc40000000200 */
[----:B------:R-:W0:Y:S02]  /*0390*/  MUFU.RCP64H R25, 1000 ;  /* 0x408f400000197908 */ /* 0x000e240000001800 */
[----:B------:R-:W-:Y:S01]  /*03a0*/  DADD R2, R2, -R20 ;  /* 0x0000000002027229 */ /* 0x000fe20000000814 */
[----:B------:R-:W-:-:S07]  /*03b0*/  MOV R24, 0x1 ;  /* 0x0000000100187802 */ /* 0x000fce0000000f00 */
[----:B------:R-:W-:Y:S01]  /*03c0*/  DADD R16, R16, R2 ;  /* 0x0000000010107229 */ /* 0x000fe20000000002 */
[----:B------:R-:W-:Y:S02]  /*03d0*/  IMAD.MOV.U32 R2, RZ, RZ, 0x0 ;  /* 0x00000000ff027424 */ /* 0x000fe400078e00ff */
[----:B------:R-:W-:Y:S01]  /*03e0*/  IMAD.MOV.U32 R3, RZ, RZ, 0x408f4000 ;  /* 0x408f4000ff037424 */ /* 0x000fe200078e00ff */
[----:B------:R-:W-:Y:S01]  /*03f0*/  UMOV UR6, 0xcccccccd ;  /* 0xcccccccd00067882 */ /* 0x000fe20000000000 */
[----:B------:R-:W-:Y:S01]  /*0400*/  UMOV UR7, 0x3feccccc ;  /* 0x3feccccc00077882 */ /* 0x000fe20000000000 */
[----:B------:R-:W-:Y:S01]  /*0410*/  BSSY.RECONVERGENT B0, `(.L_x_41) ;  /* 0x0000019000007945 */ /* 0x000fe20003800200 */
[----:B------:R-:W-:Y:S02]  /*0420*/  DFMA R8, R10, UR6, R8 ;  /* 0x000000060a087c2b */ /* 0x000fe40008000008 */
[----:B---3--:R-:W-:-:S08]  /*0430*/  DADD R20, R6, -R20 ;  /* 0x0000000006147229 */ /* 0x008fd00000000814 */
[----:B------:R-:W-:Y:S02]  /*0440*/  DADD R20, R18, R20 ;  /* 0x0000000012147229 */ /* 0x000fe40000000014 */
[----:B0-----:R-:W-:-:S08]  /*0450*/  DFMA R18, R24, -R2, 1 ;  /* 0x3ff000001812742b */ /* 0x001fd00000000802 */
[----:B------:R-:W-:-:S08]  /*0460*/  DFMA R18, R18, R18, R18 ;  /* 0x000000121212722b */ /* 0x000fd00000000012 */
[----:B------:R-:W-:Y:S02]  /*0470*/  DFMA R18, R24, R18, R24 ;  /* 0x000000121812722b */ /* 0x000fe40000000018 */
[----:B------:R-:W-:-:S06]  /*0480*/  DMUL R20, R20, 262144 ;  /* 0x4110000014147828 */ /* 0x000fcc0000000000 */
[----:B------:R-:W-:Y:S02]  /*0490*/  DFMA R2, R18, -R2, 1 ;  /* 0x3ff000001202742b */ /* 0x000fe40000000802 */
[----:B------:R-:W-:-:S06]  /*04a0*/  DFMA R16, R16, 262144, R20 ;  /* 0x411000001010782b */ /* 0x000fcc0000000014 */
[----:B------:R-:W-:-:S08]  /*04b0*/  DFMA R2, R18, R2, R18 ;  /* 0x000000021202722b */ /* 0x000fd00000000012 */
[----:B------:R-:W-:-:S08]  /*04c0*/  DMUL R18, R16, R2 ;  /* 0x0000000210127228 */ /* 0x000fd00000000000 */
[----:B------:R-:W-:Y:S02]  /*04d0*/  DFMA R20, R18, -1000, R16 ;  /* 0xc08f40001214782b */ /* 0x000fe40000000010 */
[C-C-:B------:R-:W-:Y:S02]  /*04e0*/  DADD R26, R4.reuse, R6.reuse ;  /* 0x00000000041a7229 */ /* 0x140fe40000000006 */
[----:B------:R-:W-:-:S04]  /*04f0*/  DADD R6, R4, -R6 ;  /* 0x0000000004067229 */ /* 0x000fc80000000806 */
[----:B------:R-:W-:Y:S02]  /*0500*/  DFMA R2, R2, R20, R18 ;  /* 0x000000140202722b */ /* 0x000fe40000000012 */
[C---:B------:R-:W-:Y:S02]  /*0510*/  DFMA R22, R12.reuse, R26, -R22 ;  /* 0x0000001a0c16722b */ /* 0x040fe40000000816 */
[----:B------:R-:W-:Y:S01]  /*0520*/  DFMA R6, |R12|, R6, -R14 ;  /* 0x000000060c06722b */ /* 0x000fe20000000a0e */
[----:B------:R-:W-:-:S05]  /*0530*/  FSETP.GEU.AND P1, PT, |R17|, 6.5827683646048100446e-37, PT ;  /* 0x036000001100780b */ /* 0x000fca0003f2e200 */
[----:B------:R-:W-:-:S05]  /*0540*/  FFMA R12, RZ, 4.4765625, R3 ;  /* 0x408f4000ff0c7823 */ /* 0x000fca0000000003 */
[----:B------:R-:W-:Y:S01]  /*0550*/  FSETP.GT.AND P0, PT, |R12|, 1.469367938527859385e-39, PT ;  /* 0x001000000c00780b */ /* 0x000fe20003f04200 */
[----:B------:R-:W-:-:S12]  /*0560*/  DFMA R22, R6, UR6, R22 ;  /* 0x0000000606167c2b */ /* 0x000fd80008000016 */
[----:B------:R-:W-:Y:S05]  /*0570*/  @P0 BRA P1, `(.L_x_42) ;  /* 0x0000000000080947 */ /* 0x000fea0000800000 */
[----:B------:R-:W-:-:S07]  /*0580*/  MOV R12, 0x5a0 ;  /* 0x000005a0000c7802 */ /* 0x000fce0000000f00 */
[----:B------:R-:W-:Y:S05]  /*0590*/  CALL.REL.NOINC `($__internal_3_$__cuda_sm20_div_rn_f64_full) ;  /* 0x0000000000287944 */ /* 0x000fea0003c00000 */
.L_x_42:
[----:B------:R-:W-:Y:S05]  /*05a0*/  BSYNC.RECONVERGENT B0 ;  /* 0x0000000000007941 */ /* 0x000fea0003800200 */
.L_x_41:
[----:B------:R-:W-:Y:S01]  /*05b0*/  DFMA R8, R8, -128, R2 ;  /* 0xc06000000808782b */ /* 0x000fe20000000002 */
[----:B------:R-:W0:Y:S01]  /*05c0*/  LDCU.64 UR6, c[0x0][0x380] ;  /* 0x00007000ff0677ac */ /* 0x000e220008000a00 */
[----:B------:R-:W1:Y:S06]  /*05d0*/  LDC.64 R2, c[0x0][0x398] ;  /* 0x0000e600ff027b82 */ /* 0x000e6c0000000a00 */
[----:B------:R-:W-:-:S08]  /*05e0*/  DFMA R8, R22, -128, R8 ;  /* 0xc06000001608782b */ /* 0x000fd00000000008 */
[----:B------:R-:W-:-:S08]  /*05f0*/  DADD R8, RZ, R8 ;  /* 0x00000000ff087229 */ /* 0x000fd00000000008 */
[----:B0-----:R-:W-:Y:S01]  /*0600*/  DFMA R8, R8, UR6, R4 ;  /* 0x0000000608087c2b */ /* 0x001fe20008000004 */
[----:B-1----:R-:W-:-:S06]  /*0610*/  IMAD.WIDE R2, R0, 0x8, R2 ;  /* 0x0000000800027825 */ /* 0x002fcc00078e0202 */
[----:B------:R-:W-:Y:S01]  /*0620*/  STG.E.64 desc[UR4][R2.64], R8 ;  /* 0x0000000802007986 */ /* 0x000fe2000c101b04 */
[----:B------:R-:W-:Y:S05]  /*0630*/  EXIT ;  /* 0x000000000000794d */ /* 0x000fea0003800000 */
        .weak           $__internal_3_$__cuda_sm20_div_rn_f64_full
        .type           $__internal_3_$__cuda_sm20_div_rn_f64_full,@function
        .size           $__internal_3_$__cuda_sm20_div_rn_f64_full,(.L_x_60 - $__internal_3_$__cuda_sm20_div_rn_f64_full)
$__internal_3_$__cuda_sm20_div_rn_f64_full:
[----:B------:R-:W-:Y:S01]  /*0640*/  IMAD.MOV.U32 R3, RZ, RZ, 0x3fff4000 ;  /* 0x3fff4000ff037424 */ /* 0x000fe200078e00ff */
[----:B------:R-:W-:Y:S01]  /*0650*/  MOV R11, R17 ;  /* 0x00000011000b7202 */ /* 0x000fe20000000f00 */
[----:B------:R-:W-:Y:S01]  /*0660*/  IMAD.MOV.U32 R2, RZ, RZ, 0x0 ;  /* 0x00000000ff027424 */ /* 0x000fe200078e00ff */
[----:B------:R-:W-:Y:S01]  /*0670*/  BSSY.RECONVERGENT B1, `(.L_x_43) ;  /* 0x000004a000017945 */ /* 0x000fe20003800200 */
[----:B------:R-:W0:Y:S01]  /*0680*/  MUFU.RCP64H R15, R3 ;  /* 0x00000003000f7308 */ /* 0x000e220000001800 */
[----:B------:R-:W-:Y:S01]  /*0690*/  IMAD.MOV.U32 R14, RZ, RZ, 0x1 ;  /* 0x00000001ff0e7424 */ /* 0x000fe200078e00ff */
[C---:B------:R-:W-:Y:S01]  /*06a0*/  FSETP.GEU.AND P1, PT, |R11|.reuse, 1.469367938527859385e-39, PT ;  /* 0x001000000b00780b */ /* 0x040fe20003f2e200 */
[----:B------:R-:W-:Y:S01]  /*06b0*/  IMAD.MOV.U32 R21, RZ, RZ, 0x1ca00000 ;  /* 0x1ca00000ff157424 */ /* 0x000fe200078e00ff */
[----:B------:R-:W-:Y:S01]  /*06c0*/  LOP3.LUT R13, R11, 0x7ff00000, RZ, 0xc0, !PT ;  /* 0x7ff000000b0d7812 */ /* 0x000fe200078ec0ff */
[----:B------:R-:W-:Y:S02]  /*06d0*/  IMAD.MOV.U32 R10, RZ, RZ, R16 ;  /* 0x000000ffff0a7224 */ /* 0x000fe400078e0010 */
[----:B------:R-:W-:Y:S01]  /*06e0*/  IMAD.MOV.U32 R25, RZ, RZ, 0x40800000 ;  /* 0x40800000ff197424 */ /* 0x000fe200078e00ff */
[----:B------:R-:W-:Y:S01]  /*06f0*/  ISETP.GE.U32.AND P0, PT, R13, 0x40800000, PT ;  /* 0x408000000d00780c */ /* 0x000fe20003f06070 */
[----:B------:R-:W-:-:S03]  /*0700*/  IMAD.MOV.U32 R20, RZ, RZ, R13 ;  /* 0x000000ffff147224 */ /* 0x000fc600078e000d */
[----:B------:R-:W-:-:S04]  /*0710*/  SEL R21, R21, 0x63400000, !P0 ;  /* 0x6340000015157807 */ /* 0x000fc80004000000 */
[----:B------:R-:W-:Y:S01]  /*0720*/  @!P1 LOP3.LUT R16, R21, 0x80000000, R11, 0xf8, !PT ;  /* 0x8000000015109812 */ /* 0x000fe200078ef80b */
[----:B0-----:R-:W-:-:S03]  /*0730*/  DFMA R6, R14, -R2, 1 ;  /* 0x3ff000000e06742b */ /* 0x001fc60000000802 */
[----:B------:R-:W-:Y:S01]  /*0740*/  @!P1 LOP3.LUT R17, R16, 0x100000, RZ, 0xfc, !PT ;  /* 0x0010000010119812 */ /* 0x000fe200078efcff */
[----:B------:R-:W-:-:S04]  /*0750*/  @!P1 IMAD.MOV.U32 R16, RZ, RZ, RZ ;  /* 0x000000ffff109224 */ /* 0x000fc800078e00ff */
[----:B------:R-:W-:-:S08]  /*0760*/  DFMA R6, R6, R6, R6 ;  /* 0x000000060606722b */ /* 0x000fd00000000006 */
[----:B------:R-:W-:Y:S01]  /*0770*/  DFMA R14, R14, R6, R14 ;  /* 0x000000060e0e722b */ /* 0x000fe2000000000e */
[----:B------:R-:W-:Y:S01]  /*0780*/  LOP3.LUT R7, R21, 0x800fffff, R11, 0xf8, !PT ;  /* 0x800fffff15077812 */ /* 0x000fe200078ef80b */
[----:B------:R-:W-:-:S06]  /*0790*/  IMAD.MOV.U32 R6, RZ, RZ, R10 ;  /* 0x000000ffff067224 */ /* 0x000fcc00078e000a */
[----:B------:R-:W-:Y:S02]  /*07a0*/  DFMA R18, R14, -R2, 1 ;  /* 0x3ff000000e12742b */ /* 0x000fe40000000802 */
[----:B------:R-:W-:-:S06]  /*07b0*/  @!P1 DFMA R6, R6, 2, -R16 ;  /* 0x400000000606982b */ /* 0x000fcc0000000810 */
[----:B------:R-:W-:-:S04]  /*07c0*/  DFMA R14, R14, R18, R14 ;  /* 0x000000120e0e722b */ /* 0x000fc8000000000e */
[----:B------:R-:W-:-:S04]  /*07d0*/  @!P1 LOP3.LUT R20, R7, 0x7ff00000, RZ, 0xc0, !PT ;  /* 0x7ff0000007149812 */ /* 0x000fc800078ec0ff */
[----:B------:R-:W-:Y:S01]  /*07e0*/  IADD3 R24, PT, PT, R20, -0x1, RZ ;  /* 0xffffffff14187810 */ /* 0x000fe20007ffe0ff */
[----:B------:R-:W-:-:S03]  /*07f0*/  DMUL R16, R14, R6 ;  /* 0x000000060e107228 */ /* 0x000fc60000000000 */
[----:B------:R-:W-:Y:S01]  /*0800*/  ISETP.GT.U32.AND P0, PT, R24, 0x7feffffe, PT ;  /* 0x7feffffe1800780c */ /* 0x000fe20003f04070 */
[----:B------:R-:W-:-:S04]  /*0810*/  VIADD R24, R25, 0xffffffff ;  /* 0xffffffff19187836 */ /* 0x000fc80000000000 */
[----:B------:R-:W-:Y:S01]  /*0820*/  DFMA R18, R16, -R2, R6 ;  /* 0x800000021012722b */ /* 0x000fe20000000006 */
[----:B------:R-:W-:-:S07]  /*0830*/  ISETP.GT.U32.OR P0, PT, R24, 0x7feffffe, P0 ;  /* 0x7feffffe1800780c */ /* 0x000fce0000704470 */
[----:B------:R-:W-:-:S06]  /*0840*/  DFMA R14, R14, R18, R16 ;  /* 0x000000120e0e722b */ /* 0x000fcc0000000010 */
[----:B------:R-:W-:Y:S05]  /*0850*/  @P0 BRA `(.L_x_44) ;  /* 0x0000000000680947 */ /* 0x000fea0003800000 */
[----:B------:R-:W-:-:S05]  /*0860*/  IMAD.MOV.U32 R10, RZ, RZ, 0x40800000 ;  /* 0x40800000ff0a7424 */ /* 0x000fca00078e00ff */
[----:B------:R-:W-:-:S04]  /*0870*/  VIADDMNMX R13, R13, -R10, 0xb9600000, !PT ;  /* 0xb96000000d0d7446 */ /* 0x000fc8000780090a */
[----:B------:R-:W-:-:S05]  /*0880*/  VIMNMX R10, PT, PT, R13, 0x46a00000, PT ;  /* 0x46a000000d0a7848 */ /* 0x000fca0003fe0100 */
[----:B------:R-:W-:Y:S02]  /*0890*/  IMAD.IADD R21, R10, 0x1, -R21 ;  /* 0x000000010a157824 */ /* 0x000fe400078e0a15 */
[----:B------:R-:W-:-:S03]  /*08a0*/  IMAD.MOV.U32 R10, RZ, RZ, RZ ;  /* 0x000000ffff0a7224 */ /* 0x000fc600078e00ff */
[----:B------:R-:W-:-:S06]  /*08b0*/  IADD3 R11, PT, PT, R21, 0x7fe00000, RZ ;  /* 0x7fe00000150b7810 */ /* 0x000fcc0007ffe0ff */
[----:B------:R-:W-:-:S10]  /*08c0*/  DMUL R16, R14, R10 ;  /* 0x0000000a0e107228 */ /* 0x000fd40000000000 */
[----:B------:R-:W-:-:S13]  /*08d0*/  FSETP.GTU.AND P0, PT, |R17|, 1.469367938527859385e-39, PT ;  /* 0x001000001100780b */ /* 0x000fda0003f0c200 */
[----:B------:R-:W-:Y:S05]  /*08e0*/  @P0 BRA `(.L_x_45) ;  /* 0x0000000000880947 */ /* 0x000fea0003800000 */
[----:B------:R-:W-:Y:S01]  /*08f0*/  DFMA R2, R14, -R2, R6 ;  /* 0x800000020e02722b */ /* 0x000fe20000000006 */
[----:B------:R-:W-:-:S09]  /*0900*/  IMAD.MOV.U32 R10, RZ, RZ, RZ ;  /* 0x000000ffff0a7224 */ /* 0x000fd200078e00ff */
[C---:B------:R-:W-:Y:S02]  /*0910*/  FSETP.NEU.AND P0, PT, R3.reuse, RZ, PT ;  /* 0x000000ff0300720b */ /* 0x040fe40003f0d000 */
[----:B------:R-:W-:-:S04]  /*0920*/  LOP3.LUT R2, R3, 0x408f4000, RZ, 0x3c, !PT ;  /* 0x408f400003027812 */ /* 0x000fc800078e3cff */
[----:B------:R-:W-:-:S04]  /*0930*/  LOP3.LUT R7, R2, 0x80000000, RZ, 0xc0, !PT ;  /* 0x8000000002077812 */ /* 0x000fc800078ec0ff */
[----:B------:R-:W-:-:S03]  /*0940*/  LOP3.LUT R11, R7, R11, RZ, 0xfc, !PT ;  /* 0x0000000b070b7212 */ /* 0x000fc600078efcff */
[----:B------:R-:W-:Y:S05]  /*0950*/  @!P0 BRA `(.L_x_45) ;  /* 0x00000000006c8947 */ /* 0x000fea0003800000 */
[----:B------:R-:W-:Y:S01]  /*0960*/  IMAD.MOV R3, RZ, RZ, -R21 ;  /* 0x000000ffff037224 */ /* 0x000fe200078e0a15 */
[----:B------:R-:W-:Y:S01]  /*0970*/  DMUL.RP R10, R14, R10 ;  /* 0x0000000a0e0a7228 */ /* 0x000fe20000008000 */
[----:B------:R-:W-:Y:S01]  /*0980*/  IMAD.MOV.U32 R2, RZ, RZ, RZ ;  /* 0x000000ffff027224 */ /* 0x000fe200078e00ff */
[----:B------:R-:W-:-:S05]  /*0990*/  IADD3 R21, PT, PT, -R21, -0x43300000, RZ ;  /* 0xbcd0000015157810 */ /* 0x000fca0007ffe1ff */
[----:B------:R-:W-:-:S03]  /*09a0*/  DFMA R2, R16, -R2, R14 ;  /* 0x800000021002722b */ /* 0x000fc6000000000e */
[----:B------:R-:W-:-:S07]  /*09b0*/  LOP3.LUT R7, R11, R7, RZ, 0x3c, !PT ;  /* 0x000000070b077212 */ /* 0x000fce00078e3cff */
[----:B------:R-:W-:-:S04]  /*09c0*/  FSETP.NEU.AND P0, PT, |R3|, R21, PT ;  /* 0x000000150300720b */ /* 0x000fc80003f0d200 */
[----:B------:R-:W-:Y:S02]  /*09d0*/  FSEL R16, R10, R16, !P0 ;  /* 0x000000100a107208 */ /* 0x000fe40004000000 */
[----:B------:R-:W-:Y:S01]  /*09e0*/  FSEL R17, R7, R17, !P0 ;  /* 0x0000001107117208 */ /* 0x000fe20004000000 */
[----:B------:R-:W-:Y:S06]  /*09f0*/  BRA `(.L_x_45) ;  /* 0x0000000000447947 */ /* 0x000fec0003800000 */
.L_x_44:
[----:B------:R-:W-:-:S14]  /*0a00*/  DSETP.NAN.AND P0, PT, R10, R10, PT ;  /* 0x0000000a0a00722a */ /* 0x000fdc0003f08000 */
[----:B------:R-:W-:Y:S05]  /*0a10*/  @P0 BRA `(.L_x_46) ;  /* 0x0000000000340947 */ /* 0x000fea0003800000 */
[----:B------:R-:W-:Y:S01]  /*0a20*/  ISETP.NE.AND P0, PT, R20, R25, PT ;  /* 0x000000191400720c */ /* 0x000fe20003f05270 */
[----:B------:R-:W-:Y:S01]  /*0a30*/  IMAD.MOV.U32 R17, RZ, RZ, -0x80000 ;  /* 0xfff80000ff117424 */ /* 0x000fe200078e00ff */
[----:B------:R-:W-:-:S11]  /*0a40*/  MOV R16, 0x0 ;  /* 0x0000000000107802 */ /* 0x000fd60000000f00 */
[----:B------:R-:W-:Y:S05]  /*0a50*/  @!P0 BRA `(.L_x_45) ;  /* 0x00000000002c8947 */ /* 0x000fea0003800000 */
[----:B------:R-:W-:Y:S02]  /*0a60*/  ISETP.NE.AND P0, PT, R20, 0x7ff00000, PT ;  /* 0x7ff000001400780c */ /* 0x000fe40003f05270 */
[----:B------:R-:W-:Y:S02]  /*0a70*/  LOP3.LUT R10, R11, 0x408f4000, RZ, 0x3c, !PT ;  /* 0x408f40000b0a7812 */ /* 0x000fe400078e3cff */
[----:B------:R-:W-:Y:S02]  /*0a80*/  ISETP.EQ.OR P0, PT, R25, RZ, !P0 ;  /* 0x000000ff1900720c */ /* 0x000fe40004702670 */
[----:B------:R-:W-:-:S11]  /*0a90*/  LOP3.LUT R17, R10, 0x80000000, RZ, 0xc0, !PT ;  /* 0x800000000a117812 */ /* 0x000fd600078ec0ff */
[----:B------:R-:W-:Y:S01]  /*0aa0*/  @P0 LOP3.LUT R2, R17, 0x7ff00000, RZ, 0xfc, !PT ;  /* 0x7ff0000011020812 */ /* 0x000fe200078efcff */
[----:B------:R-:W-:Y:S02]  /*0ab0*/  @!P0 IMAD.MOV.U32 R16, RZ, RZ, RZ ;  /* 0x000000ffff108224 */ /* 0x000fe400078e00ff */
[----:B------:R-:W-:Y:S02]  /*0ac0*/  @P0 IMAD.MOV.U32 R16, RZ, RZ, RZ ;  /* 0x000000ffff100224 */ /* 0x000fe400078e00ff */
[----:B------:R-:W-:Y:S01]  /*0ad0*/  @P0 IMAD.MOV.U32 R17, RZ, RZ, R2 ;  /* 0x000000ffff110224 */ /* 0x000fe200078e0002 */
[----:B------:R-:W-:Y:S06]  /*0ae0*/  BRA `(.L_x_45) ;  /* 0x0000000000087947 */ /* 0x000fec0003800000 */
.L_x_46:
[----:B------:R-:W-:Y:S02]  /*0af0*/  LOP3.LUT R17, R11, 0x80000, RZ, 0xfc, !PT ;  /* 0x000800000b117812 */ /* 0x000fe400078efcff */
[----:B------:R-:W-:-:S07]  /*0b00*/  MOV R16, R10 ;  /* 0x0000000a00107202 */ /* 0x000fce0000000f00 */
.L_x_45:
[----:B------:R-:W-:Y:S05]  /*0b10*/  BSYNC.RECONVERGENT B1 ;  /* 0x0000000000017941 */ /* 0x000fea0003800200 */
.L_x_43:
[----:B------:R-:W-:Y:S02]  /*0b20*/  IMAD.MOV.U32 R13, RZ, RZ, 0x0 ;  /* 0x00000000ff0d7424 */ /* 0x000fe400078e00ff */
[----:B------:R-:W-:Y:S02]  /*0b30*/  IMAD.MOV.U32 R2, RZ, RZ, R16 ;  /* 0x000000ffff027224 */ /* 0x000fe400078e0010 */
[----:B------:R-:W-:Y:S01]  /*0b40*/  IMAD.MOV.U32 R3, RZ, RZ, R17 ;  /* 0x000000ffff037224 */ /* 0x000fe200078e0011 */
[----:B------:R-:W-:Y:S06]  /*0b50*/  RET.REL.NODEC R12 `(_Z11calculate_GdPKdS0_Pd) ;  /* 0xfffffff40c287950 */ /* 0x000fec0003c3ffff */
.L_x_47:
        /* <DEDUP_REMOVED lines=10> */
.L_x_60:


//--------------------- .text._Z11calculate_FdPKdS0_Pd --------------------------
	.section	.text._Z11calculate_FdPKdS0_Pd,"ax",@progbits
	.align	128
        .global         _Z11calculate_FdPKdS0_Pd
        .type           _Z11calculate_FdPKdS0_Pd,@function
        .size           _Z11calculate_FdPKdS0_Pd,(.L_x_61 - _Z11calculate_FdPKdS0_Pd)
        .other          _Z11calculate_FdPKdS0_Pd,@"STO_CUDA_ENTRY STV_DEFAULT"
_Z11calculate_FdPKdS0_Pd:
.text._Z11calculate_FdPKdS0_Pd:
        /* <DEDUP_REMOVED lines=13> */
[----:B------:R-:W-:Y:S01]  /*00d0*/  VIADD R2, R0, 0x1 ;  /* 0x0000000100027836 */ /* 0x000fe20000000000 */
[----:B------:R-:W0:Y:S04]  /*00e0*/  LDCU.64 UR4, c[0x0][0x358] ;  /* 0x00006b00ff0477ac */ /* 0x000e280008000a00 */
[----:B------:R-:W-:-:S13]  /*00f0*/  ISETP.NE.AND P0, PT, R2, 0x200, PT ;  /* 0x000002000200780c */ /* 0x000fda0003f05270 */
[----:B------:R-:W-:Y:S05]  /*0100*/  @P0 BRA `(.L_x_48) ;  /* 0x0000000000240947 */ /* 0x000fea0003800000 */
[----:B------:R-:W1:Y:S08]  /*0110*/  LDC.64 R2, c[0x0][0x388] ;  /* 0x0000e200ff027b82 */ /* 0x000e700000000a00 */
[----:B------:R-:W2:Y:S01]  /*0120*/  LDC.64 R8, c[0x0][0x398] ;  /* 0x0000e600ff087b82 */ /* 0x000ea20000000a00 */
[----:B-1----:R-:W-:-:S05]  /*0130*/  IMAD.WIDE R2, R26, 0x8, R2 ;  /* 0x000000081a027825 */ /* 0x002fca00078e0202 */
[----:B0-----:R-:W3:Y:S04]  /*0140*/  LDG.E.64.CONSTANT R4, desc[UR4][R2.64+0x8] ;  /* 0x0000080402047981 */ /* 0x001ee8000c1e9b00 */
[----:B------:R-:W4:Y:S01]  /*0150*/  LDG.E.64.CONSTANT R6, desc[UR4][R2.64+0x202008] ;  /* 0x2020080402067981 */ /* 0x000f22000c1e9b00 */
[----:B--2---:R-:W-:-:S05]  /*0160*/  IMAD.WIDE R26, R26, 0x8, R8 ;  /* 0x000000081a1a7825 */ /* 0x004fca00078e0208 */
[----:B---3--:R-:W-:Y:S04]  /*0170*/  STG.E.64 desc[UR4][R26.64+0x8], R4 ;  /* 0x000008041a007986 */ /* 0x008fe8000c101b04 */
[----:B----4-:R-:W-:Y:S01]  /*0180*/  STG.E.64 desc[UR4][R26.64+0x202008], R6 ;  /* 0x202008061a007986 */ /* 0x010fe2000c101b04 */
[----:B------:R-:W-:Y:S05]  /*0190*/  EXIT ;  /* 0x000000000000794d */ /* 0x000fea0003800000 */
.L_x_48:
[----:B------:R-:W1:Y:S01]  /*01a0*/  LDC.64 R28, c[0x0][0x388] ;  /* 0x0000e200ff1c7b82 */ /* 0x000e620000000a00 */
[----:B------:R-:W-:Y:S01]  /*01b0*/  IMAD.MOV.U32 R3, RZ, RZ, 0x202 ;  /* 0x00000202ff037424 */ /* 0x000fe200078e00ff */
[----:B------:R-:W2:Y:S03]  /*01c0*/  LDCU.64 UR6, c[0x0][0x388] ;  /* 0x00007100ff0677ac */ /* 0x000ea60008000a00 */
[----:B------:R-:W-:-:S03]  /*01d0*/  IMAD R3, R0, R3, 0x202 ;  /* 0x0000020200037424 */ /* 0x000fc600078e0203 */
[----:B------:R-:W3:Y:S01]  /*01e0*/  LDC.64 R10, c[0x0][0x390] ;  /* 0x0000e400ff0a7b82 */ /* 0x000ee20000000a00 */
[----:B------:R-:W-:Y:S02]  /*01f0*/  VIADD R2, R3, 0xfffffdfe ;  /* 0xfffffdfe03027836 */ /* 0x000fe40000000000 */
[----:B------:R-:W-:-:S03]  /*0200*/  IMAD.IADD R0, R4, 0x1, R3 ;  /* 0x0000000104007824 */ /* 0x000fc600078e0203 */
[----:B------:R-:W-:Y:S02]  /*0210*/  IADD3 R25, P0, PT, R4, R2, RZ ;  /* 0x0000000204197210 */ /* 0x000fe40007f1e0ff */
[----:B------:R-:W-:-:S03]  /*0220*/  SHF.R.S32.HI R3, RZ, 0x1f, R2 ;  /* 0x0000001fff037819 */ /* 0x000fc60000011402 */
[----:B------:R-:W-:Y:S01]  /*0230*/  IMAD.SHL.U32 R24, R25, 0x8, RZ ;  /* 0x0000000819187824 */ /* 0x000fe200078e00ff */
[----:B------:R-:W-:Y:S01]  /*0240*/  LEA.HI.X.SX32 R4, R4, R3, 0x1, P0 ;  /* 0x0000000304047211 */ /* 0x000fe200000f0eff */
[----:B-1----:R-:W-:-:S03]  /*0250*/  IMAD.WIDE R28, R0, 0x8, R28 ;  /* 0x00000008001c7825 */ /* 0x002fc600078e021c */
[----:B------:R-:W-:Y:S02]  /*0260*/  SHF.L.U64.HI R25, R25, 0x3, R4 ;  /* 0x0000000319197819 */ /* 0x000fe40000010204 */
[C---:B--2---:R-:W-:Y:S01]  /*0270*/  IADD3 R8, P0, PT, R24.reuse, UR6, RZ ;  /* 0x0000000618087c10 */ /* 0x044fe2000ff1e0ff */
[----:B0-----:R-:W2:Y:S03]  /*0280*/  LDG.E.64.CONSTANT R4, desc[UR4][R28.64] ;  /* 0x000000041c047981 */ /* 0x001ea6000c1e9b00 */
[----:B------:R-:W-:Y:S01]  /*0290*/  IADD3.X R9, PT, PT, R25, UR7, RZ, P0, !PT ;  /* 0x0000000719097c10 */ /* 0x000fe200087fe4ff */
[----:B------:R-:W0:Y:S01]  /*02a0*/  LDCU.64 UR6, c[0x0][0x390] ;  /* 0x00007200ff0677ac */ /* 0x000e220008000a00 */
[----:B------:R-:W2:Y:S04]  /*02b0*/  LDG.E.64.CONSTANT R6, desc[UR4][R28.64+-0x1010] ;  /* 0xffeff0041c067981 */ /* 0x000ea8000c1e9b00 */
[----:B------:R-:W4:Y:S04]  /*02c0*/  LDG.E.64.CONSTANT R8, desc[UR4][R8.64+0x2020] ;  /* 0x0020200408087981 */ /* 0x000f28000c1e9b00 */
[----:B------:R-:W5:Y:S04]  /*02d0*/  LDG.E.64.CONSTANT R14, desc[UR4][R28.64+0x8] ;  /* 0x000008041c0e7981 */ /* 0x000f68000c1e9b00 */
[----:B------:R1:W5:Y:S01]  /*02e0*/  LDG.E.64.CONSTANT R22, desc[UR4][R28.64+-0x8] ;  /* 0xfffff8041c167981 */ /* 0x000362000c1e9b00 */
[----:B0-----:R-:W-:-:S04]  /*02f0*/  IADD3 R24, P0, PT, R24, UR6, RZ ;  /* 0x0000000618187c10 */ /* 0x001fc8000ff1e0ff */
[----:B------:R-:W-:Y:S02]  /*0300*/  IADD3.X R25, PT, PT, R25, UR7, RZ, P0, !PT ;  /* 0x0000000719197c10 */ /* 0x000fe400087fe4ff */
[----:B------:R-:W-:-:S04]  /*0310*/  IADD3 R27, P0, PT, R26, R2, RZ ;  /* 0x000000021a1b7210 */ /* 0x000fc80007f1e0ff */
[----:B------:R-:W-:Y:S01]  /*0320*/  LEA.HI.X.SX32 R26, R26, R3, 0x1, P0 ;  /* 0x000000031a1a7211 */ /* 0x000fe200000f0eff */
[----:B---3--:R-:W-:Y:S01]  /*0330*/  IMAD.WIDE R10, R0, 0x8, R10 ;  /* 0x00000008000a7825 */ /* 0x008fe200078e020a */
[C---:B------:R-:W-:Y:S01]  /*0340*/  LEA R2, P0, R27.reuse, UR6, 0x3 ;  /* 0x000000061b027c11 */ /* 0x040fe2000f8018ff */
[----:B------:R-:W3:Y:S03]  /*0350*/  LDG.E.64.CONSTANT R24, desc[UR4][R24.64+0x2020] ;  /* 0x0020200418187981 */ /* 0x000ee6000c1e9b00 */
[----:B------:R-:W-:Y:S02]  /*0360*/  LEA.HI.X R3, R27, UR7, R26, 0x3, P0 ;  /* 0x000000071b037c11 */ /* 0x000fe400080f1c1a */
[----:B------:R-:W3:Y:S04]  /*0370*/  LDG.E.64.CONSTANT R26, desc[UR4][R10.64+-0x8] ;  /* 0xfffff8040a1a7981 */ /* 0x000ee8000c1e9b00 */
[----:B------:R-:W3:Y:S01]  /*0380*/  LDG.E.64.CONSTANT R2, desc[UR4][R2.64+0x2020] ;  /* 0x0020200402027981 */ /* 0x000ee2000c1e9b00 */
[----:B--2---:R-:W-:-:S02]  /*0390*/  DADD R12, R4, R6 ;  /* 0x00000000040c7229 */ /* 0x004fc40000000006 */
[C---:B------:R-:W-:Y:S02]  /*03a0*/  DADD R16, -R4.reuse, R6 ;  /* 0x0000000004107229 */ /* 0x040fe40000000106 */
[C-C-:B----4-:R-:W-:Y:S02]  /*03b0*/  DADD R20, R4.reuse, -R8.reuse ;  /* 0x0000000004147229 */ /* 0x150fe40000000808 */
[----:B------:R-:W-:-:S04]  /*03c0*/  DADD R18, R4, R8 ;  /* 0x0000000004127229 */ /* 0x000fc80000000008 */
[----:B------:R-:W-:-:S08]  /*03d0*/  DMUL R16, |R12|, R16 ;  /* 0x000000100c107228 */ /* 0x000fd00000000200 */
[----:B------:R-:W-:Y:S01]  /*03e0*/  DFMA R16, |R18|, R20, -R16 ;  /* 0x000000141210722b */ /* 0x000fe20000000a10 */
[----:B------:R0:W2:Y:S01]  /*03f0*/  LDG.E.64.CONSTANT R20, desc[UR4][R10.64] ;  /* 0x000000040a147981 */ /* 0x0000a2000c1e9b00 */
[----:B------:R-:W-:-:S08]  /*0400*/  DMUL R12, R12, R12 ;  /* 0x0000000c0c0c7228 */ /* 0x000fd00000000000 */
[----:B------:R-:W-:Y:S02]  /*0410*/  DFMA R18, R18, R18, -R12 ;  /* 0x000000121212722b */ /* 0x000fe4000000080c */
[----:B------:R-:W-:-:S08]  /*0420*/  DADD R12, R4, R4 ;  /* 0x00000000040c7229 */ /* 0x000fd00000000004 */
[--C-:B-1----:R-:W-:Y:S02]  /*0430*/  DADD R28, R8, -R12.reuse ;  /* 0x00000000081c7229 */ /* 0x102fe4000000080c */
[----:B-----5:R-:W-:Y:S01]  /*0440*/  DADD R12, R14, -R12 ;  /* 0x000000000e0c7229 */ /* 0x020fe2000000080c */
[----:B------:R-:W1:Y:S07]  /*0450*/  MUFU.RCP64H R9, 1000 ;  /* 0x408f400000097908 */ /* 0x000e6e0000001800 */
[----:B------:R-:W-:-:S02]  /*0460*/  DADD R12, R22, R12 ;  /* 0x00000000160c7229 */ /* 0x000fc4000000000c */
[----:B------:R-:W-:Y:S01]  /*0470*/  DADD R6, R6, R28 ;  /* 0x0000000006067229 */ /* 0x000fe2000000001c */
[----:B0-----:R-:W-:Y:S02]  /*0480*/  IMAD.MOV.U32 R10, RZ, RZ, 0x0 ;  /* 0x00000000ff0a7424 */ /* 0x001fe400078e00ff */
[----:B------:R-:W-:-:S03]  /*0490*/  IMAD.MOV.U32 R11, RZ, RZ, 0x408f4000 ;  /* 0x408f4000ff0b7424 */ /* 0x000fc600078e00ff */
[----:B------:R-:W-:Y:S01]  /*04a0*/  DMUL R12, R12, 262144 ;  /* 0x411000000c0c7828 */ /* 0x000fe20000000000 */
[----:B------:R-:W-:-:S07]  /*04b0*/  IMAD.MOV.U32 R8, RZ, RZ, 0x1 ;  /* 0x00000001ff087424 */ /* 0x000fce00078e00ff */
[----:B------:R-:W-:Y:S02]  /*04c0*/  DFMA R6, R6, 262144, R12 ;  /* 0x411000000606782b */ /* 0x000fe4000000000c */
[----:B-1----:R-:W-:-:S08]  /*04d0*/  DFMA R12, R8, -R10, 1 ;  /* 0x3ff00000080c742b */ /* 0x002fd0000000080a */
[----:B------:R-:W-:-:S08]  /*04e0*/  DFMA R12, R12, R12, R12 ;  /* 0x0000000c0c0c722b */ /* 0x000fd0000000000c */
[----:B------:R-:W-:-:S08]  /*04f0*/  DFMA R8, R8, R12, R8 ;  /* 0x0000000c0808722b */ /* 0x000fd00000000008 */
[----:B------:R-:W-:-:S08]  /*0500*/  DFMA R10, R8, -R10, 1 ;  /* 0x3ff00000080a742b */ /* 0x000fd0000000080a */
[----:B------:R-:W-:Y:S02]  /*0510*/  DFMA R8, R8, R10, R8 ;  /* 0x0000000a0808722b */ /* 0x000fe40000000008 */
[----:B---3--:R-:W-:-:S06]  /*0520*/  DADD R26, R26, R2 ;  /* 0x000000001a1a7229 */ /* 0x008fcc0000000002 */
[----:B------:R-:W-:Y:S02]  /*0530*/  DMUL R2, R6, R8 ;  /* 0x0000000806027228 */ /* 0x000fe40000000000 */
[C-C-:B------:R-:W-:Y:S02]  /*0540*/  DADD R10, -R4.reuse, R22.reuse ;  /* 0x00000000040a7229 */ /* 0x140fe40000000116 */
[C---:B------:R-:W-:Y:S02]  /*0550*/  DADD R12, R4.reuse, R22 ;  /* 0x00000000040c7229 */ /* 0x040fe40000000016 */
[C-C-:B------:R-:W-:Y:S02]  /*0560*/  DADD R22, R4.reuse, R14.reuse ;  /* 0x0000000004167229 */ /* 0x140fe4000000000e */
[----:B------:R-:W-:Y:S02]  /*0570*/  DADD R14, R4, -R14 ;  /* 0x00000000040e7229 */ /* 0x000fe4000000080e */
[----:B------:R-:W-:-:S02]  /*0580*/  DMUL R10, |R26|, R10 ;  /* 0x0000000a1a0a7228 */ /* 0x000fc40000000200 */
[----:B------:R-:W-:Y:S01]  /*0590*/  DMUL R12, R26, R12 ;  /* 0x0000000c1a0c7228 */ /* 0x000fe20000000000 */
[----:B------:R-:W-:Y:S01]  /*05a0*/  FSETP.GEU.AND P1, PT, |R7|, 6.5827683646048100446e-37, PT ;  /* 0x036000000700780b */ /* 0x000fe20003f2e200 */
[----:B------:R-:W-:Y:S01]  /*05b0*/  UMOV UR6, 0xcccccccd ;  /* 0xcccccccd00067882 */ /* 0x000fe20000000000 */
[----:B------:R-:W-:Y:S01]  /*05c0*/  UMOV UR7, 0x3feccccc ;  /* 0x3feccccc00077882 */ /* 0x000fe20000000000 */
[----:B------:R-:W-:Y:S01]  /*05d0*/  BSSY.RECONVERGENT B0, `(.L_x_49) ;  /* 0x000000d000007945 */ /* 0x000fe20003800200 */
[----:B------:R-:W-:Y:S02]  /*05e0*/  DFMA R16, R16, UR6, R18 ;  /* 0x0000000610107c2b */ /* 0x000fe40008000012 */
[----:B--2---:R-:W-:Y:S02]  /*05f0*/  DADD R20, R20, R24 ;  /* 0x0000000014147229 */ /* 0x004fe40000000018 */
[----:B------:R-:W-:-:S08]  /*0600*/  DFMA R24, R2, -1000, R6 ;  /* 0xc08f40000218782b */ /* 0x000fd00000000006 */
[----:B------:R-:W-:Y:S02]  /*0610*/  DFMA R2, R8, R24, R2 ;  /* 0x000000180802722b */ /* 0x000fe40000000002 */
[----:B------:R-:W-:-:S08]  /*0620*/  DFMA R8, |R20|, R14, -R10 ;  /* 0x0000000e1408722b */ /* 0x000fd00000000a0a */
[----:B------:R-:W-:Y:S01]  /*0630*/  FFMA R10, RZ, 4.4765625, R3 ;  /* 0x408f4000ff0a7823 */ /* 0x000fe20000000003 */
[----:B------:R-:W-:-:S04]  /*0640*/  DFMA R12, R20, R22, -R12 ;  /* 0x00000016140c722b */ /* 0x000fc8000000080c */
[----:B------:R-:W-:-:S04]  /*0650*/  FSETP.GT.AND P0, PT, |R10|, 1.469367938527859385e-39, PT ;  /* 0x001000000a00780b */ /* 0x000fc80003f04200 */
[----:B------:R-:W-:-:S09]  /*0660*/  DFMA R8, R8, UR6, R12 ;  /* 0x0000000608087c2b */ /* 0x000fd2000800000c */
[----:B------:R-:W-:Y:S05]  /*0670*/  @P0 BRA P1, `(.L_x_50) ;  /* 0x0000000000080947 */ /* 0x000fea0000800000 */
[----:B------:R-:W-:-:S07]  /*0680*/  MOV R12, 0x6a0 ;  /* 0x000006a0000c7802 */ /* 0x000fce0000000f00 */
[----:B------:R-:W-:Y:S05]  /*0690*/  CALL.REL.NOINC `($__internal_4_$__cuda_sm20_div_rn_f64_full) ;  /* 0x0000000000287944 */ /* 0x000fea0003c00000 */
.L_x_50:
[----:B------:R-:W-:Y:S05]  /*06a0*/  BSYNC.RECONVERGENT B0 ;  /* 0x0000000000007941 */ /* 0x000fea0003800200 */
.L_x_49:
        /* <DEDUP_REMOVED lines=9> */
        .weak           $__internal_4_$__cuda_sm20_div_rn_f64_full
        .type           $__internal_4_$__cuda_sm20_div_rn_f64_full,@function
        .size           $__internal_4_$__cuda_sm20_div_rn_f64_full,(.L_x_61 - $__internal_4_$__cuda_sm20_div_rn_f64_full)
$__internal_4_$__cuda_sm20_div_rn_f64_full:
[----:B------:R-:W-:Y:S01]  /*0740*/  IMAD.MOV.U32 R3, RZ, RZ, 0x3fff4000 ;  /* 0x3fff4000ff037424 */ /* 0x000fe200078e00ff */
[----:B------:R-:W-:Y:S01]  /*0750*/  BSSY.RECONVERGENT B1, `(.L_x_51) ;  /* 0x000004c000017945 */ /* 0x000fe20003800200 */
[----:B------:R-:W-:Y:S02]  /*0760*/  IMAD.MOV.U32 R2, RZ, RZ, 0x0 ;  /* 0x00000000ff027424 */ /* 0x000fe400078e00ff */
[----:B------:R-:W0:Y:S01]  /*0770*/  MUFU.RCP64H R15, R3 ;  /* 0x00000003000f7308 */ /* 0x000e220000001800 */
[----:B------:R-:W-:Y:S02]  /*0780*/  IMAD.MOV.U32 R14, RZ, RZ, 0x1 ;  /* 0x00000001ff0e7424 */ /* 0x000fe400078e00ff */
[----:B------:R-:W-:Y:S02]  /*0790*/  IMAD.MOV.U32 R11, RZ, RZ, R7 ;  /* 0x000000ffff0b7224 */ /* 0x000fe400078e0007 */
[----:B------:R-:W-:Y:S02]  /*07a0*/  IMAD.MOV.U32 R23, RZ, RZ, 0x1ca00000 ;  /* 0x1ca00000ff177424 */ /* 0x000fe400078e00ff */
[----:B------:R-:W-:Y:S01]  /*07b0*/  IMAD.MOV.U32 R10, RZ, RZ, R6 ;  /* 0x000000ffff0a7224 */ /* 0x000fe200078e0006 */
[C---:B------:R-:W-:Y:S01]  /*07c0*/  FSETP.GEU.AND P1, PT, |R11|.reuse, 1.469367938527859385e-39, PT ;  /* 0x001000000b00780b */ /* 0x040fe20003f2e200 */
[----:B------:R-:W-:Y:S01]  /*07d0*/  IMAD.MOV.U32 R25, RZ, RZ, 0x40800000 ;  /* 0x40800000ff197424 */ /* 0x000fe200078e00ff */
[----:B------:R-:W-:Y:S01]  /*07e0*/  LOP3.LUT R13, R11, 0x7ff00000, RZ, 0xc0, !PT ;  /* 0x7ff000000b0d7812 */ /* 0x000fe200078ec0ff */
[----:B------:R-:W-:-:S03]  /*07f0*/  IMAD.MOV.U32 R6, RZ, RZ, R10 ;  /* 0x000000ffff067224 */ /* 0x000fc600078e000a */
[----:B------:R-:W-:Y:S01]  /*0800*/  ISETP.GE.U32.AND P0, PT, R13, 0x40800000, PT ;  /* 0x408000000d00780c */ /* 0x000fe20003f06070 */
[----:B------:R-:W-:Y:S01]  /*0810*/  IMAD.MOV.U32 R22, RZ, RZ, R13 ;  /* 0x000000ffff167224 */ /* 0x000fe200078e000d */
[----:B0-----:R-:W-:Y:S02]  /*0820*/  DFMA R18, R14, -R2, 1 ;  /* 0x3ff000000e12742b */ /* 0x001fe40000000802 */
[----:B------:R-:W-:-:S04]  /*0830*/  SEL R23, R23, 0x63400000, !P0 ;  /* 0x6340000017177807 */ /* 0x000fc80004000000 */
[----:B------:R-:W-:Y:S02]  /*0840*/  LOP3.LUT R7, R23, 0x800fffff, R11, 0xf8, !PT ;  /* 0x800fffff17077812 */ /* 0x000fe400078ef80b */
[----:B------:R-:W-:-:S08]  /*0850*/  DFMA R18, R18, R18, R18 ;  /* 0x000000121212722b */ /* 0x000fd00000000012 */
[----:B------:R-:W-:Y:S01]  /*0860*/  DFMA R14, R14, R18, R14 ;  /* 0x000000120e0e722b */ /* 0x000fe2000000000e */
[----:B------:R-:W-:-:S04]  /*0870*/  @!P1 LOP3.LUT R18, R23, 0x80000000, R11, 0xf8, !PT ;  /* 0x8000000017129812 */ /* 0x000fc800078ef80b */
[----:B------:R-:W-:Y:S01]  /*0880*/  @!P1 LOP3.LUT R19, R18, 0x100000, RZ, 0xfc, !PT ;  /* 0x0010000012139812 */ /* 0x000fe200078efcff */
[----:B------:R-:W-:Y:S02]  /*0890*/  @!P1 IMAD.MOV.U32 R18, RZ, RZ, RZ ;  /* 0x000000ffff129224 */ /* 0x000fe400078e00ff */
[----:B------:R-:W-:-:S04]  /*08a0*/  DFMA R20, R14, -R2, 1 ;  /* 0x3ff000000e14742b */ /* 0x000fc80000000802 */
[----:B------:R-:W-:-:S04]  /*08b0*/  @!P1 DFMA R6, R6, 2, -R18 ;  /* 0x400000000606982b */ /* 0x000fc80000000812 */
[----:B------:R-:W-:-:S06]  /*08c0*/  DFMA R14, R14, R20, R14 ;  /* 0x000000140e0e722b */ /* 0x000fcc000000000e */
[----:B------:R-:W-:Y:S02]  /*08d0*/  @!P1 LOP3.LUT R22, R7, 0x7ff00000, RZ, 0xc0, !PT ;  /* 0x7ff0000007169812 */ /* 0x000fe400078ec0ff */
[----:B------:R-:W-:-:S03]  /*08e0*/  DMUL R18, R14, R6 ;  /* 0x000000060e127228 */ /* 0x000fc60000000000 */
[----:B------:R-:W-:-:S05]  /*08f0*/  VIADD R24, R22, 0xffffffff ;  /* 0xffffffff16187836 */ /* 0x000fca0000000000 */
[----:B------:R-:W-:Y:S01]  /*0900*/  DFMA R20, R18, -R2, R6 ;  /* 0x800000021214722b */ /* 0x000fe20000000006 */
[----:B------:R-:W-:Y:S01]  /*0910*/  ISETP.GT.U32.AND P0, PT, R24, 0x7feffffe, PT ;  /* 0x7feffffe1800780c */ /* 0x000fe20003f04070 */
[----:B------:R-:W-:-:S05]  /*0920*/  VIADD R24, R25, 0xffffffff ;  /* 0xffffffff19187836 */ /* 0x000fca0000000000 */
[----:B------:R-:W-:Y:S01]  /*0930*/  ISETP.GT.U32.OR P0, PT, R24, 0x7feffffe, P0 ;  /* 0x7feffffe1800780c */ /* 0x000fe20000704470 */
[----:B------:R-:W-:-:S12]  /*0940*/  DFMA R14, R14, R20, R18 ;  /* 0x000000140e0e722b */ /* 0x000fd80000000012 */
[----:B------:R-:W-:Y:S05]  /*0950*/  @P0 BRA `(.L_x_52) ;  /* 0x0000000000680947 */ /* 0x000fea0003800000 */
[----:B------:R-:W-:-:S05]  /*0960*/  IMAD.MOV.U32 R10, RZ, RZ, 0x40800000 ;  /* 0x40800000ff0a7424 */ /* 0x000fca00078e00ff */
[----:B------:R-:W-:-:S04]  /*0970*/  VIADDMNMX R13, R13, -R10, 0xb9600000, !PT ;  /* 0xb96000000d0d7446 */ /* 0x000fc8000780090a */
[----:B------:R-:W-:-:S05]  /*0980*/  VIMNMX R10, PT, PT, R13, 0x46a00000, PT ;  /* 0x46a000000d0a7848 */ /* 0x000fca0003fe0100 */
        /* <DEDUP_REMOVED lines=23> */
.L_x_52:
[----:B------:R-:W-:-:S14]  /*0b00*/  DSETP.NAN.AND P0, PT, R10, R10, PT ;  /* 0x0000000a0a00722a */ /* 0x000fdc0003f08000 */
[----:B------:R-:W-:Y:S05]  /*0b10*/  @P0 BRA `(.L_x_54) ;  /* 0x0000000000340947 */ /* 0x000fea0003800000 */
[----:B------:R-:W-:Y:S01]  /*0b20*/  ISETP.NE.AND P0, PT, R22, R25, PT ;  /* 0x000000191600720c */ /* 0x000fe20003f05270 */
[----:B------:R-:W-:Y:S02]  /*0b30*/  IMAD.MOV.U32 R18, RZ, RZ, 0x0 ;  /* 0x00000000ff127424 */ /* 0x000fe400078e00ff */
[----:B------:R-:W-:-:S10]  /*0b40*/  IMAD.MOV.U32 R19, RZ, RZ, -0x80000 ;  /* 0xfff80000ff137424 */ /* 0x000fd400078e00ff */
        /* <DEDUP_REMOVED lines=10> */
.L_x_54:
[----:B------:R-:W-:Y:S01]  /*0bf0*/  LOP3.LUT R19, R11, 0x80000, RZ, 0xfc, !PT ;  /* 0x000800000b137812 */ /* 0x000fe200078efcff */
[----:B------:R-:W-:-:S07]  /*0c00*/  IMAD.MOV.U32 R18, RZ, RZ, R10 ;  /* 0x000000ffff127224 */ /* 0x000fce00078e000a */
.L_x_53:
[----:B------:R-:W-:Y:S05]  /*0c10*/  BSYNC.RECONVERGENT B1 ;  /* 0x0000000000017941 */ /* 0x000fea0003800200 */
.L_x_51:
[----:B------:R-:W-:Y:S02]  /*0c20*/  IMAD.MOV.U32 R13, RZ, RZ, 0x0 ;  /* 0x00000000ff0d7424 */ /* 0x000fe400078e00ff */
[----:B------:R-:W-:Y:S02]  /*0c30*/  IMAD.MOV.U32 R2, RZ, RZ, R18 ;  /* 0x000000ffff027224 */ /* 0x000fe400078e0012 */
[----:B------:R-:W-:Y:S01]  /*0c40*/  IMAD.MOV.U32 R3, RZ, RZ, R19 ;  /* 0x000000ffff037224 */ /* 0x000fe200078e0013 */
[----:B------:R-:W-:Y:S06]  /*0c50*/  RET.REL.NODEC R12 `(_Z11calculate_FdPKdS0_Pd) ;  /* 0xfffffff00ce87950 */ /* 0x000fec0003c3ffff */
.L_x_55:
        /* <DEDUP_REMOVED lines=10> */
.L_x_61:


//--------------------- .text._Z7set_BCsPdS_      --------------------------
	.section	.text._Z7set_BCsPdS_,"ax",@progbits
	.align	128
        .global         _Z7set_BCsPdS_
        .type           _Z7set_BCsPdS_,@function
        .size           _Z7set_BCsPdS_,(.L_x_73 - _Z7set_BCsPdS_)
        .other          _Z7set_BCsPdS_,@"STO_CUDA_ENTRY STV_DEFAULT"
_Z7set_BCsPdS_:
.text._Z7set_BCsPdS_:
        /* <DEDUP_REMOVED lines=8> */
[----:B--2---:R-:W-:-:S05]  /*0080*/  IMAD.WIDE R4, R17, 0x8, R10 ;  /* 0x0000000811047825 */ /* 0x004fca00078e020a */
[----:B-1----:R-:W-:Y:S01]  /*0090*/  STG.E.64 desc[UR4][R4.64+0x8], RZ ;  /* 0x000008ff04007986 */ /* 0x002fe2000c101b04 */
[----:B---3--:R-:W-:-:S05]  /*00a0*/  IMAD.WIDE R6, R17, 0x8, R2 ;  /* 0x0000000811067825 */ /* 0x008fca00078e0202 */
[----:B------:R-:W2:Y:S02]  /*00b0*/  LDG.E.64 R8, desc[UR4][R6.64+0x1018] ;  /* 0x0010180406087981 */ /* 0x000ea4000c1e1b00 */
[----:B--2---:R-:W-:-:S07]  /*00c0*/  DADD R12, -RZ, -R8 ;  /* 0x00000000ff0c7229 */ /* 0x004fce0000000908 */
[----:B------:R-:W-:Y:S04]  /*00d0*/  STG.E.64 desc[UR4][R6.64+0x8], R12 ;  /* 0x0000080c06007986 */ /* 0x000fe8000c101b04 */
[----:B------:R0:W-:Y:S04]  /*00e0*/  STG.E.64 desc[UR4][R4.64+0x202008], RZ ;  /* 0x202008ff04007986 */ /* 0x0001e8000c101b04 */
[----:B------:R-:W2:Y:S01]  /*00f0*/  LDG.E.64 R8, desc[UR4][R6.64+0x202008] ;  /* 0x2020080406087981 */ /* 0x000ea2000c1e1b00 */
[----:B------:R-:W-:-:S05]  /*0100*/  MOV R0, 0x202 ;  /* 0x0000020200007802 */ /* 0x000fca0000000f00 */
[----:B------:R-:W-:Y:S01]  /*0110*/  IMAD R19, R17, R0, 0x202 ;  /* 0x0000020211137424 */ /* 0x000fe200078e0200 */
[----:B--2---:R-:W-:-:S03]  /*0120*/  DADD R14, -RZ, -R8 ;  /* 0x00000000ff0e7229 */ /* 0x004fc60000000908 */
[----:B------:R-:W-:-:S04]  /*0130*/  IMAD.WIDE R8, R19, 0x8, R10 ;  /* 0x0000000813087825 */ /* 0x000fc800078e020a */
[----:B------:R1:W-:Y:S04]  /*0140*/  STG.E.64 desc[UR4][R6.64+0x203018], R14 ;  /* 0x2030180e06007986 */ /* 0x0003e8000c101b04 */
[----:B------:R-:W2:Y:S01]  /*0150*/  LDG.E.64 R10, desc[UR4][R8.64+0x8] ;  /* 0x00000804080a7981 */ /* 0x000ea2000c1e1b00 */
[----:B------:R-:W-:Y:S01]  /*0160*/  IMAD.WIDE R2, R19, 0x8, R2 ;  /* 0x0000000813027825 */ /* 0x000fe200078e0202 */
[----:B--2---:R-:W-:-:S07]  /*0170*/  DADD R10, -RZ, -R10 ;  /* 0x00000000ff0a7229 */ /* 0x004fce000000090a */
[----:B------:R1:W-:Y:S04]  /*0180*/  STG.E.64 desc[UR4][R8.64], R10 ;  /* 0x0000000a08007986 */ /* 0x0003e8000c101b04 */
[----:B------:R1:W-:Y:S04]  /*0190*/  STG.E.64 desc[UR4][R2.64], RZ ;  /* 0x000000ff02007986 */ /* 0x0003e8000c101b04 */
[----:B0-----:R-:W2:Y:S01]  /*01a0*/  LDG.E.64 R4, desc[UR4][R8.64+0x1000] ;  /* 0x0010000408047981 */ /* 0x001ea2000c1e1b00 */
[----:B------:R-:W-:Y:S01]  /*01b0*/  ISETP.NE.AND P0, PT, R17, 0x1ff, PT ;  /* 0x000001ff1100780c */ /* 0x000fe20003f05270 */
[----:B--2---:R-:W-:-:S07]  /*01c0*/  DADD R4, -R4, 2 ;  /* 0x4000000004047429 */ /* 0x004fce0000000100 */
[----:B------:R1:W-:Y:S04]  /*01d0*/  STG.E.64 desc[UR4][R8.64+0x1008], R4 ;  /* 0x0010080408007986 */ /* 0x0003e8000c101b04 */
[----:B------:R1:W-:Y:S01]  /*01e0*/  STG.E.64 desc[UR4][R2.64+0x1000], RZ ;  /* 0x001000ff02007986 */ /* 0x0003e2000c101b04 */
[----:B------:R-:W-:Y:S05]  /*01f0*/  @P0 EXIT ;  /* 0x000000000000094d */ /* 0x000fea0003800000 */
[----:B-1----:R-:W0:Y:S02]  /*0200*/  LDC.64 R6, c[0x0][0x388] ;  /* 0x0000e200ff067b82 */ /* 0x002e240000000a00 */
[----:B0-----:R-:W2:Y:S06]  /*0210*/  LDG.E.64 R2, desc[UR4][R6.64+0x2018] ;  /* 0x0020180406027981 */ /* 0x001eac000c1e1b00 */
[----:B------:R-:W0:Y:S01]  /*0220*/  LDC.64 R8, c[0x0][0x380] ;  /* 0x0000e000ff087b82 */ /* 0x000e220000000a00 */
[----:B--2---:R-:W-:-:S07]  /*0230*/  DADD R4, -RZ, -R2 ;  /* 0x00000000ff047229 */ /* 0x004fce0000000902 */
[----:B------:R1:W-:Y:S04]  /*0240*/  STG.E.64 desc[UR4][R6.64+0x1008], R4 ;  /* 0x0010080406007986 */ /* 0x0003e8000c101b04 */
[----:B0-----:R-:W-:Y:S04]  /*0250*/  STG.E.64 desc[UR4][R8.64+0x202000], RZ ;  /* 0x202000ff08007986 */ /* 0x001fe8000c101b04 */
[----:B------:R-:W-:Y:S04]  /*0260*/  STG.E.64 desc[UR4][R8.64+0x203008], RZ ;  /* 0x203008ff08007986 */ /* 0x000fe8000c101b04 */
[----:B------:R-:W2:Y:S02]  /*0270*/  LDG.E.64 R2, desc[UR4][R6.64+0x203008] ;  /* 0x2030080406027981 */ /* 0x000ea4000c1e1b00 */
[----:B--2---:R-:W-:-:S07]  /*0280*/  DADD R10, -RZ, -R2 ;  /* 0x00000000ff0a7229 */ /* 0x004fce0000000902 */
[----:B------:R-:W-:Y:S04]  /*0290*/  STG.E.64 desc[UR4][R6.64+0x204018], R10 ;  /* 0x2040180a06007986 */ /* 0x000fe8000c101b04 */
[----:B------:R-:W2:Y:S02]  /*02a0*/  LDG.E.64 R2, desc[UR4][R8.64+0x8] ;  /* 0x0000080408027981 */ /* 0x000ea4000c1e1b00 */
[----:B--2---:R-:W-:-:S07]  /*02b0*/  DADD R12, -RZ, -R2 ;  /* 0x00000000ff0c7229 */ /* 0x004fce0000000902 */
[----:B------:R-:W-:Y:S04]  /*02c0*/  STG.E.64 desc[UR4][R8.64], R12 ;  /* 0x0000000c08007986 */ /* 0x000fe8000c101b04 */
[----:B------:R-:W-:Y:S04]  /*02d0*/  STG.E.64 desc[UR4][R6.64], RZ ;  /* 0x000000ff06007986 */ /* 0x000fe8000c101b04 */
[----:B------:R-:W2:Y:S02]  /*02e0*/  LDG.E.64 R2, desc[UR4][R8.64+0x203018] ;  /* 0x2030180408027981 */ /* 0x000ea4000c1e1b00 */
[----:B--2---:R-:W-:-:S07]  /*02f0*/  DADD R14, -RZ, -R2 ;  /* 0x00000000ff0e7229 */ /* 0x004fce0000000902 */
[----:B------:R-:W-:Y:S04]  /*0300*/  STG.E.64 desc[UR4][R8.64+0x203010], R14 ;  /* 0x2030100e08007986 */ /* 0x000fe8000c101b04 */
[----:B------:R-:W-:Y:S04]  /*0310*/  STG.E.64 desc[UR4][R6.64+0x203010], RZ ;  /* 0x203010ff06007986 */ /* 0x000fe8000c101b04 */
[----:B------:R-:W2:Y:S02]  /*0320*/  LDG.E.64 R2, desc[UR4][R8.64+0x1000] ;  /* 0x0010000408027981 */ /* 0x000ea4000c1e1b00 */
[----:B--2---:R-:W-:-:S07]  /*0330*/  DADD R2, -R2, 2 ;  /* 0x4000000002027429 */ /* 0x004fce0000000100 */
[----:B------:R-:W-:Y:S04]  /*0340*/  STG.E.64 desc[UR4][R8.64+0x1008], R2 ;  /* 0x0010080208007986 */ /* 0x000fe8000c101b04 */
[----:B------:R-:W-:Y:S04]  /*0350*/  STG.E.64 desc[UR4][R6.64+0x1000], RZ ;  /* 0x001000ff06007986 */ /* 0x000fe8000c101b04 */
[----:B-1----:R-:W2:Y:S02]  /*0360*/  LDG.E.64 R4, desc[UR4][R8.64+0x204010] ;  /* 0x2040100408047981 */ /* 0x002ea4000c1e1b00 */
[----:B--2---:R-:W-:-:S07]  /*0370*/  DADD R4, -R4, 2 ;  /* 0x4000000004047429 */ /* 0x004fce0000000100 */
[----:B------:R-:W-:Y:S04]  /*0380*/  STG.E.64 desc[UR4][R8.64+0x204018], R4 ;  /* 0x2040180408007986 */ /* 0x000fe8000c101b04 */
[----:B------:R-:W-:Y:S01]  /*0390*/  STG.E.64 desc[UR4][R6.64+0x203008], RZ ;  /* 0x203008ff06007986 */ /* 0x000fe2000c101b04 */
[----:B------:R-:W-:Y:S05]  /*03a0*/  EXIT ;  /* 0x000000000000794d */ /* 0x000fea0003800000 */
.L_x_56:
        /* <DEDUP_REMOVED lines=13> */
.L_x_73:


//--------------------- .nv.shared._Z11calculate_vdPKdS0_S0_PdS1_ --------------------------
	.section	.nv.shared._Z11calculate_vdPKdS0_S0_PdS1_,"aw",@nobits
	.sectionflags	@""
	.align	8
.nv.shared._Z11calculate_vdPKdS0_S0_PdS1_:
	.zero		2048


//--------------------- .nv.shared.reserved.0     --------------------------
	.section	.nv.shared.reserved.0,"aw",@nobits
	.weak		__nv_reservedSMEM_offset_0_alias
	.size		__nv_reservedSMEM_offset_0_alias, 0, 64
	.other		__nv_reservedSMEM_offset_0_alias,@"STO_CUDA_RESERVED_SHARED STV_DEFAULT"
__nv_reservedSMEM_offset_0_alias:
	.zero		0
	.zero		64


//--------------------- .nv.shared._Z11calculate_udPKdS0_S0_PdS1_ --------------------------
	.section	.nv.shared._Z11calculate_udPKdS0_S0_PdS1_,"aw",@nobits
	.sectionflags	@""
	.align	8
.nv.shared._Z11calculate_udPKdS0_S0_PdS1_:
	.zero		2048


//--------------------- .nv.shared._Z12final_reducePKdPdi --------------------------
	.section	.nv.shared._Z12final_reducePKdPdi,"aw",@nobits
	.sectionflags	@""
	.align	8
.nv.shared._Z12final_reducePKdPdi:
	.zero		2048


//--------------------- .nv.shared._Z13calc_residualdPKdS0_S0_S0_Pd --------------------------
	.section	.nv.shared._Z13calc_residualdPKdS0_S0_S0_Pd,"aw",@nobits
	.sectionflags	@""
	.align	8
.nv.shared._Z13calc_residualdPKdS0_S0_S0_Pd:
	.zero		2048


//--------------------- .nv.shared._Z12sum_pressurePKdS0_Pd --------------------------
	.section	.nv.shared._Z12sum_pressurePKdS0_Pd,"aw",@nobits
	.sectionflags	@""
	.align	8
.nv.shared._Z12sum_pressurePKdS0_Pd:
	.zero		1056


//--------------------- .nv.constant0._Z11calculate_vdPKdS0_S0_PdS1_ --------------------------
	.section	.nv.constant0._Z11calculate_vdPKdS0_S0_PdS1_,"a",@progbits
	.sectionflags	@""
	.align	4
.nv.constant0._Z11calculate_vdPKdS0_S0_PdS1_:
	.zero		944


//--------------------- .nv.constant0._Z11calculate_udPKdS0_S0_PdS1_ --------------------------
	.section	.nv.constant0._Z11calculate_udPKdS0_S0_PdS1_,"a",@progbits
	.sectionflags	@""
	.align	4
.nv.constant0._Z11calculate_udPKdS0_S0_PdS1_:
	.zero		944


//--------------------- .nv.constant0._Z12final_reducePKdPdi --------------------------
	.section	.nv.constant0._Z12final_reducePKdPdi,"a",@progbits
	.sectionflags	@""
	.align	4
.nv.constant0._Z12final_reducePKdPdi:
	.zero		916


//--------------------- .nv.constant0._Z13calc_residualdPKdS0_S0_S0_Pd --------------------------
	.section	.nv.constant0._Z13calc_residualdPKdS0_S0_S0_Pd,"a",@progbits
	.sectionflags	@""
	.align	4
.nv.constant0._Z13calc_residualdPKdS0_S0_S0_Pd:
	.zero		944


//--------------------- .nv.constant0._Z12black_kerneldPKdS0_S0_Pd --------------------------
	.section	.nv.constant0._Z12black_kerneldPKdS0_S0_Pd,"a",@progbits
	.sectionflags	@""
	.align	4
.nv.constant0._Z12black_kerneldPKdS0_S0_Pd:
	.zero		936


//--------------------- .nv.constant0._Z10red_kerneldPKdS0_S0_Pd --------------------------
	.section	.nv.constant0._Z10red_kerneldPKdS0_S0_Pd,"a",@progbits
	.sectionflags	@""
	.align	4
.nv.constant0._Z10red_kerneldPKdS0_S0_Pd:
	.zero		936


//--------------------- .nv.constant0._Z17set_vert_pres_BCsPdS_ --------------------------
	.section	.nv.constant0._Z17set_vert_pres_BCsPdS_,"a",@progbits
	.sectionflags	@""
	.align	4
.nv.constant0._Z17set_vert_pres_BCsPdS_:
	.zero		912


//--------------------- .nv.constant0._Z17set_horz_pres_BCsPdS_ --------------------------
	.section	.nv.constant0._Z17set_horz_pres_BCsPdS_,"a",@progbits
	.sectionflags	@""
	.align	4
.nv.constant0._Z17set_horz_pres_BCsPdS_:
	.zero		912


//--------------------- .nv.constant0._Z12sum_pressurePKdS0_Pd --------------------------
	.section	.nv.constant0._Z12sum_pressurePKdS0_Pd,"a",@progbits
	.sectionflags	@""
	.align	4
.nv.constant0._Z12sum_pressurePKdS0_Pd:
	.zero		920


//--------------------- .nv.constant0._Z11calculate_GdPKdS0_Pd --------------------------
	.section	.nv.constant0._Z11calculate_GdPKdS0_Pd,"a",@progbits
	.sectionflags	@""
	.align	4
.nv.constant0._Z11calculate_GdPKdS0_Pd:
	.zero		928


//--------------------- .nv.constant0._Z11calculate_FdPKdS0_Pd --------------------------
	.section	.nv.constant0._Z11calculate_FdPKdS0_Pd,"a",@progbits
	.sectionflags	@""
	.align	4
.nv.constant0._Z11calculate_FdPKdS0_Pd:
	.zero		928


//--------------------- .nv.constant0._Z7set_BCsPdS_ --------------------------
	.section	.nv.constant0._Z7set_BCsPdS_,"a",@progbits
	.sectionflags	@""
	.align	4
.nv.constant0._Z7set_BCsPdS_:
	.zero		912


//--------------------- SYMBOLS --------------------------

	.type		.nv.reservedSmem.offset0,@object
	.size		.nv.reservedSmem.offset0,0x4
	.type		.nv.reservedSmem.cap,@object
	.size		.nv.reservedSmem.cap,0x4
